	.headerflags	@"EF_CUDA_TEXMODE_UNIFIED EF_CUDA_64BIT_ADDRESS EF_CUDA_ACCELERATORS EF_CUDA_SM90 EF_CUDA_VIRTUAL_SM(EF_CUDA_SM90)"
	.elftype	@"ET_EXEC"


//--------------------- .nv.info                  --------------------------
	.section	.nv.info,"",@"SHT_CUDA_INFO"
	.align	4


	//----- nvinfo : EIATTR_REGCOUNT
	.align		4
        /*0000*/ 	.byte	0x04, 0x2f
        /*0002*/ 	.short	(.L_3 - .L_2)
	.align		4
.L_2:
        /*0004*/ 	.word	index@(triton_poi_fused__native_batch_norm_legit_no_training_mul_softplus_tanh_3)
        /*0008*/ 	.word	0x00000020


	//----- nvinfo : EIATTR_MIN_STACK_SIZE
	.align		4
.L_3:
        /*000c*/ 	.byte	0x04, 0x12
        /*000e*/ 	.short	(.L_5 - .L_4)
	.align		4
.L_4:
        /*0010*/ 	.word	index@(triton_poi_fused__native_batch_norm_legit_no_training_mul_softplus_tanh_3)
        /*0014*/ 	.word	0x00000000


	//----- nvinfo : EIATTR_FRAME_SIZE
	.align		4
.L_5:
        /*0018*/ 	.byte	0x04, 0x11
        /*001a*/ 	.short	(.L_7 - .L_6)
	.align		4
.L_6:
        /*001c*/ 	.word	index@(triton_poi_fused__native_batch_norm_legit_no_training_mul_softplus_tanh_3)
        /*0020*/ 	.word	0x00000000


	//----- nvinfo : EIATTR_MIN_STACK_SIZE
	.align		4
.L_7:
        /*0024*/ 	.byte	0x04, 0x12
        /*0026*/ 	.short	(.L_9 - .L_8)
	.align		4
.L_8:
        /*0028*/ 	.word	index@(triton_poi_fused__native_batch_norm_legit_no_training_mul_softplus_tanh_3)
        /*002c*/ 	.word	0x00000000
.L_9:


//--------------------- .nv.info.triton_poi_fused__native_batch_norm_legit_no_training_mul_softplus_tanh_3 --------------------------
	.section	.nv.info.triton_poi_fused__native_batch_norm_legit_no_training_mul_softplus_tanh_3,"",@"SHT_CUDA_INFO"
	.sectionflags	@""
	.align	4


	//----- nvinfo : EIATTR_CUDA_API_VERSION
	.align		4
        /*0000*/ 	.byte	0x04, 0x37
        /*0002*/ 	.short	(.L_11 - .L_10)
.L_10:
        /*0004*/ 	.word	0x0000007c


	//----- nvinfo : EIATTR_KPARAM_INFO
	.align		4
.L_11:
        /*0008*/ 	.byte	0x04, 0x17
        /*000a*/ 	.short	(.L_13 - .L_12)
.L_12:
        /*000c*/ 	.word	0x00000000
        /*0010*/ 	.short	0x0006
        /*0012*/ 	.short	0x0030
        /*0014*/ 	.byte	0x00, 0xf0, 0x11, 0x00


	//----- nvinfo : EIATTR_KPARAM_INFO
	.align		4
.L_13:
        /*0018*/ 	.byte	0x04, 0x17
        /*001a*/ 	.short	(.L_15 - .L_14)
.L_14:
        /*001c*/ 	.word	0x00000000
        /*0020*/ 	.short	0x0005
        /*0022*/ 	.short	0x0028
        /*0024*/ 	.byte	0x00, 0xf4, 0x21, 0x00


	//----- nvinfo : EIATTR_KPARAM_INFO
	.align		4
.L_15:
        /*0028*/ 	.byte	0x04, 0x17
        /*002a*/ 	.short	(.L_17 - .L_16)
.L_16:
        /*002c*/ 	.word	0x00000000
        /*0030*/ 	.short	0x0004
        /*0032*/ 	.short	0x0020
        /*0034*/ 	.byte	0x00, 0xf4, 0x21, 0x00


	//----- nvinfo : EIATTR_KPARAM_INFO
	.align		4
.L_17:
        /*0038*/ 	.byte	0x04, 0x17
        /*003a*/ 	.short	(.L_19 - .L_18)
.L_18:
        /*003c*/ 	.word	0x00000000
        /*0040*/ 	.short	0x0003
        /*0042*/ 	.short	0x0018
        /*0044*/ 	.byte	0x00, 0xf4, 0x21, 0x00


	//----- nvinfo : EIATTR_KPARAM_INFO
	.align		4
.L_19:
        /*0048*/ 	.byte	0x04, 0x17
        /*004a*/ 	.short	(.L_21 - .L_20)
.L_20:
        /*004c*/ 	.word	0x00000000
        /*0050*/ 	.short	0x0002
        /*0052*/ 	.short	0x0010
        /*0054*/ 	.byte	0x00, 0xf4, 0x21, 0x00


	//----- nvinfo : EIATTR_KPARAM_INFO
	.align		4
.L_21:
        /*0058*/ 	.byte	0x04, 0x17
        /*005a*/ 	.short	(.L_23 - .L_22)
.L_22:
        /*005c*/ 	.word	0x00000000
        /*0060*/ 	.short	0x0001
        /*0062*/ 	.short	0x0008
        /*0064*/ 	.byte	0x00, 0xf4, 0x21, 0x00


	//----- nvinfo : EIATTR_KPARAM_INFO
	.align		4
.L_23:
        /*0068*/ 	.byte	0x04, 0x17
        /*006a*/ 	.short	(.L_25 - .L_24)
.L_24:
        /*006c*/ 	.word	0x00000000
        /*0070*/ 	.short	0x0000
        /*0072*/ 	.short	0x0000
        /*0074*/ 	.byte	0x00, 0xf4, 0x21, 0x00


	//----- nvinfo : EIATTR_SPARSE_MMA_MASK
	.align		4
.L_25:
        /*0078*/ 	.byte	0x03, 0x50
        /*007a*/ 	.short	0x0000


	//----- nvinfo : EIATTR_MAXREG_COUNT
	.align		4
        /*007c*/ 	.byte	0x03, 0x1b
        /*007e*/ 	.short	0x00ff


	//----- nvinfo : EIATTR_EXIT_INSTR_OFFSETS
	.align		4
        /*0080*/ 	.byte	0x04, 0x1c
        /*0082*/ 	.short	(.L_27 - .L_26)


	//   ....[0]....
.L_26:
        /*0084*/ 	.word	0x000023d0


	//----- nvinfo : EIATTR_REQNTID
	.align		4
.L_27:
        /*0088*/ 	.byte	0x04, 0x10
        /*008a*/ 	.short	(.L_29 - .L_28)
.L_28:
        /*008c*/ 	.word	0x00000080
        /*0090*/ 	.word	0x00000001
        /*0094*/ 	.word	0x00000001


	//----- nvinfo : EIATTR_CRS_STACK_SIZE
	.align		4
.L_29:
        /*0098*/ 	.byte	0x04, 0x1e
        /*009a*/ 	.short	(.L_31 - .L_30)
.L_30:
        /*009c*/ 	.word	0x00000000


	//----- nvinfo : EIATTR_CBANK_PARAM_SIZE
	.align		4
.L_31:
        /*00a0*/ 	.byte	0x03, 0x19
        /*00a2*/ 	.short	0x0034


	//----- nvinfo : EIATTR_PARAM_CBANK
	.align		4
        /*00a4*/ 	.byte	0x04, 0x0a
        /*00a6*/ 	.short	(.L_33 - .L_32)
	.align		4
.L_32:
        /*00a8*/ 	.word	index@(.nv.constant0.triton_poi_fused__native_batch_norm_legit_no_training_mul_softplus_tanh_3)
        /*00ac*/ 	.short	0x0210
        /*00ae*/ 	.short	0x0034


	//----- nvinfo : EIATTR_SW_WAR
	.align		4
.L_33:
        /*00b0*/ 	.byte	0x04, 0x36
        /*00b2*/ 	.short	(.L_35 - .L_34)
.L_34:
        /*00b4*/ 	.word	0x00000008
.L_35:


//--------------------- .nv.callgraph             --------------------------
	.section	.nv.callgraph,"",@"SHT_CUDA_CALLGRAPH"
	.align	4
	.sectionentsize	8
	.align		4
        /*0000*/ 	.word	0x00000000
	.align		4
        /*0004*/ 	.word	0xffffffff
	.align		4
        /*0008*/ 	.word	0x00000000
	.align		4
        /*000c*/ 	.word	0xfffffffe
	.align		4
        /*0010*/ 	.word	0x00000000
	.align		4
        /*0014*/ 	.word	0xfffffffd
	.align		4
        /*0018*/ 	.word	0x00000000
	.align		4
        /*001c*/ 	.word	0xfffffffc


//--------------------- .nv.constant4             --------------------------
	.section	.nv.constant4,"a",@progbits
	.align	8
	.align		8
.nv.constant4:
        /*0000*/ 	.dword	_$_str
	.align		8
        /*0008*/ 	.dword	_$_str_$_2


//--------------------- .text.triton_poi_fused__native_batch_norm_legit_no_training_mul_softplus_tanh_3 --------------------------
	.section	.text.triton_poi_fused__native_batch_norm_legit_no_training_mul_softplus_tanh_3,"ax",@progbits
	.align	128
        .global         triton_poi_fused__native_batch_norm_legit_no_training_mul_softplus_tanh_3
        .type           triton_poi_fused__native_batch_norm_legit_no_training_mul_softplus_tanh_3,@function
        .size           triton_poi_fused__native_batch_norm_legit_no_training_mul_softplus_tanh_3,(.L_x_41 - triton_poi_fused__native_batch_norm_legit_no_training_mul_softplus_tanh_3)
        .other          triton_poi_fused__native_batch_norm_legit_no_training_mul_softplus_tanh_3,@"STO_CUDA_ENTRY STV_DEFAULT"
triton_poi_fused__native_batch_norm_legit_no_training_mul_softplus_tanh_3:
.text.triton_poi_fused__native_batch_norm_legit_no_training_mul_softplus_tanh_3:
[----:B------:R-:W0:Y:S01]  /*0000*/  LDC R1, c[0x0][0x28] ;  /* 0x00000a00ff017b82 */ /* 0x000e220000000800 */
[----:B------:R-:W1:Y:S07]  /*0010*/  S2R R0, SR_TID.X ;  /* 0x0000000000007919 */ /* 0x000e6e0000002100 */
[----:B------:R-:W2:Y:S01]  /*0020*/  LDC.64 R4, c[0x0][0x228] ;  /* 0x00008a00ff047b82 */ /* 0x000ea20000000a00 */
[----:B------:R-:W-:Y:S01]  /*0030*/  ULDC.64 UR4, c[0x0][0x208] ;  /* 0x0000820000047ab9 */ /* 0x000fe20000000a00 */
[----:B------:R-:W3:Y:S06]  /*0040*/  S2R R7, SR_CTAID.X ;  /* 0x0000000000077919 */ /* 0x000eec0000002500 */
[----:B------:R-:W4:Y:S01]  /*0050*/  LDC.64 R8, c[0x0][0x220] ;  /* 0x00008800ff087b82 */ /* 0x000f220000000a00 */
[----:B------:R-:W-:-:S07]  /*0060*/  HFMA2.MMA R26, -RZ, RZ, 1.625, 0 ;  /* 0x3e800000ff1a7435 */ /* 0x000fce00000001ff */
[----:B------:R-:W5:Y:S08]  /*0070*/  LDC.64 R20, c[0x0][0x218] ;  /* 0x00008600ff147b82 */ /* 0x000f700000000a00 */
[----:B------:R-:W5:Y:S01]  /*0080*/  LDC.64 R12, c[0x0][0x230] ;  /* 0x00008c00ff0c7b82 */ /* 0x000f620000000a00 */
[----:B-1----:R-:W-:-:S07]  /*0090*/  SHF.L.U32 R0, R0, 0x2, RZ ;  /* 0x0000000200007819 */ /* 0x002fce00000006ff */
[----:B------:R-:W1:Y:S01]  /*00a0*/  LDC.64 R16, c[0x0][0x238] ;  /* 0x00008e00ff107b82 */ /* 0x000e620000000a00 */
[----:B---3--:R-:W-:Y:S02]  /*00b0*/  SHF.R.S32.HI R3, RZ, 0x15, R7 ;  /* 0x00000015ff037819 */ /* 0x008fe40000011407 */
[----:B------:R-:W-:Y:S02]  /*00c0*/  LOP3.LUT R0, R0, 0x1fc, RZ, 0xc0, !PT ;  /* 0x000001fc00007812 */ /* 0x000fe400078ec0ff */
[----:B------:R-:W-:Y:S02]  /*00d0*/  SGXT R3, R3, 0x1 ;  /* 0x000000010303781a */ /* 0x000fe40000000200 */
[----:B------:R-:W-:-:S04]  /*00e0*/  LEA R2, R7, R0, 0xa ;  /* 0x0000000007027211 */ /* 0x000fc800078e50ff */
[----:B------:R-:W-:-:S04]  /*00f0*/  LEA.HI R3, R3, R2, RZ, 0x5 ;  /* 0x0000000203037211 */ /* 0x000fc800078f28ff */
[----:B------:R-:W-:-:S04]  /*0100*/  LOP3.LUT R3, R3, 0xffffffe0, RZ, 0xc0, !PT ;  /* 0xffffffe003037812 */ /* 0x000fc800078ec0ff */
[----:B------:R-:W-:-:S05]  /*0110*/  IADD3 R19, R2, -R3, RZ ;  /* 0x8000000302137210 */ /* 0x000fca0007ffe0ff */
[----:B--2---:R-:W-:-:S06]  /*0120*/  IMAD.WIDE R4, R19, 0x4, R4 ;  /* 0x0000000413047825 */ /* 0x004fcc00078e0204 */
[----:B------:R-:W2:Y:S01]  /*0130*/  LDG.E.EL.128 R4, desc[UR4][R4.64] ;  /* 0x0000000404047981 */ /* 0x000ea2000c2e1d00 */
[----:B----4-:R-:W-:-:S04]  /*0140*/  IMAD.WIDE R8, R19, 0x4, R8 ;  /* 0x0000000413087825 */ /* 0x010fc800078e0208 */
[----:B-----5:R-:W-:Y:S02]  /*0150*/  IMAD.WIDE R20, R2, 0x4, R20 ;  /* 0x0000000402147825 */ /* 0x020fe400078e0214 */
[----:B------:R-:W3:Y:S02]  /*0160*/  LDG.E.EL.128 R8, desc[UR4][R8.64] ;  /* 0x0000000408087981 */ /* 0x000ee4000c2e1d00 */
[----:B0-----:R-:W-:-:S04]  /*0170*/  IMAD.WIDE R12, R19, 0x4, R12 ;  /* 0x00000004130c7825 */ /* 0x001fc800078e020c */
[----:B-1----:R-:W-:-:S04]  /*0180*/  IMAD.WIDE R16, R19, 0x4, R16 ;  /* 0x0000000413107825 */ /* 0x002fc800078e0210 */
[----:B--2---:R-:W-:Y:S01]  /*0190*/  FADD R0, R4, 9.9999997473787516356e-06 ;  /* 0x3727c5ac04007421 */ /* 0x004fe20000000000 */
[----:B------:R-:W-:Y:S01]  /*01a0*/  FADD R3, R5, 9.9999997473787516356e-06 ;  /* 0x3727c5ac05037421 */ /* 0x000fe20000000000 */
[----:B------:R-:W-:Y:S01]  /*01b0*/  FADD R6, R6, 9.9999997473787516356e-06 ;  /* 0x3727c5ac06067421 */ /* 0x000fe20000000000 */
[----:B------:R-:W-:-:S03]  /*01c0*/  FADD R7, R7, 9.9999997473787516356e-06 ;  /* 0x3727c5ac07077421 */ /* 0x000fc60000000000 */
[----:B------:R-:W0:Y:S08]  /*01d0*/  MUFU.SQRT R0, R0 ;  /* 0x0000000000007308 */ /* 0x000e300000002000 */
[----:B------:R-:W1:Y:S01]  /*01e0*/  MUFU.SQRT R24, R6 ;  /* 0x0000000600187308 */ /* 0x000e620000002000 */
[----:B0-----:R-:W-:-:S07]  /*01f0*/  FSETP.GT.AND P6, PT, R0, 8.50705917302346158658e+37, PT ;  /* 0x7e8000000000780b */ /* 0x001fce0003fc4000 */
[----:B------:R-:W0:Y:S01]  /*0200*/  MUFU.SQRT R3, R3 ;  /* 0x0000000300037308 */ /* 0x000e220000002000 */
[----:B------:R-:W-:Y:S02]  /*0210*/  FSETP.GEU.AND P5, PT, R0, 1.175494350822287508e-38, PT ;  /* 0x008000000000780b */ /* 0x000fe40003fae000 */
[----:B------:R-:W-:Y:S02]  /*0220*/  FSEL R4, R26, 1, P6 ;  /* 0x3f8000001a047808 */ /* 0x000fe40003000000 */
[----:B-1----:R-:W-:-:S03]  /*0230*/  FSETP.GT.AND P3, PT, R24, 8.50705917302346158658e+37, PT ;  /* 0x7e8000001800780b */ /* 0x002fc60003f64000 */
[----:B------:R-:W1:Y:S01]  /*0240*/  MUFU.SQRT R18, R7 ;  /* 0x0000000700127308 */ /* 0x000e620000002000 */
[----:B------:R-:W-:Y:S02]  /*0250*/  FSETP.GEU.AND P0, PT, R24, 1.175494350822287508e-38, PT ;  /* 0x008000001800780b */ /* 0x000fe40003f0e000 */
[----:B------:R-:W-:Y:S01]  /*0260*/  FSEL R15, R26, 1, P3 ;  /* 0x3f8000001a0f7808 */ /* 0x000fe20001800000 */
[----:B------:R-:W-:Y:S02]  /*0270*/  @P6 FMUL R0, R0, 0.25 ;  /* 0x3e80000000006820 */ /* 0x000fe40000400000 */
[----:B------:R-:W-:Y:S01]  /*0280*/  @!P5 FMUL R4, R4, 16777216 ;  /* 0x4b8000000404d820 */ /* 0x000fe20000400000 */
[C---:B0-----:R-:W-:Y:S01]  /*0290*/  FSETP.GT.AND P4, PT, R3.reuse, 8.50705917302346158658e+37, PT ;  /* 0x7e8000000300780b */ /* 0x041fe20003f84000 */
[----:B------:R-:W-:Y:S01]  /*02a0*/  @!P5 FMUL R0, R0, 16777216 ;  /* 0x4b8000000000d820 */ /* 0x000fe20000400000 */
[----:B------:R-:W-:Y:S02]  /*02b0*/  FSETP.GEU.AND P1, PT, R3, 1.175494350822287508e-38, PT ;  /* 0x008000000300780b */ /* 0x000fe40003f2e000 */
[----:B------:R-:W-:Y:S01]  /*02c0*/  FSEL R14, R26, 1, P4 ;  /* 0x3f8000001a0e7808 */ /* 0x000fe20002000000 */
[----:B------:R-:W-:Y:S01]  /*02d0*/  @P3 FMUL R24, R24, 0.25 ;  /* 0x3e80000018183820 */ /* 0x000fe20000400000 */
[----:B------:R-:W0:Y:S01]  /*02e0*/  MUFU.RCP R27, R0 ;  /* 0x00000000001b7308 */ /* 0x000e220000001000 */
[----:B-1----:R-:W-:-:S02]  /*02f0*/  FSETP.GT.AND P2, PT, R18, 8.50705917302346158658e+37, PT ;  /* 0x7e8000001200780b */ /* 0x002fc40003f44000 */
[----:B------:R-:W-:Y:S01]  /*0300*/  @!P0 FMUL R24, R24, 16777216 ;  /* 0x4b80000018188820 */ /* 0x000fe20000400000 */
[----:B------:R-:W-:-:S03]  /*0310*/  FSETP.GEU.AND P6, PT, R18, 1.175494350822287508e-38, PT ;  /* 0x008000001200780b */ /* 0x000fc60003fce000 */
[----:B------:R-:W-:Y:S02]  /*0320*/  @P4 FMUL R3, R3, 0.25 ;  /* 0x3e80000003034820 */ /* 0x000fe40000400000 */
[----:B------:R-:W1:Y:S02]  /*0330*/  MUFU.RCP R24, R24 ;  /* 0x0000001800187308 */ /* 0x000e640000001000 */
[----:B------:R-:W-:-:S03]  /*0340*/  @!P1 FMUL R3, R3, 16777216 ;  /* 0x4b80000003039820 */ /* 0x000fc60000400000 */
[----:B------:R-:W-:Y:S01]  /*0350*/  @P2 FMUL R18, R18, 0.25 ;  /* 0x3e80000012122820 */ /* 0x000fe20000400000 */
[----:B0-----:R-:W-:Y:S02]  /*0360*/  FMUL R27, R27, R4 ;  /* 0x000000041b1b7220 */ /* 0x001fe40000400000 */
[----:B------:R-:W0:Y:S01]  /*0370*/  MUFU.RCP R25, R3 ;  /* 0x0000000300197308 */ /* 0x000e220000001000 */
[----:B------:R-:W3:Y:S01]  /*0380*/  LDG.E.128 R4, desc[UR4][R20.64] ;  /* 0x0000000414047981 */ /* 0x000ee2000c1e1d00 */
[----:B------:R-:W-:Y:S01]  /*0390*/  @!P6 FMUL R18, R18, 16777216 ;  /* 0x4b8000001212e820 */ /* 0x000fe20000400000 */
[----:B------:R-:W-:Y:S01]  /*03a0*/  @!P1 FMUL R14, R14, 16777216 ;  /* 0x4b8000000e0e9820 */ /* 0x000fe20000400000 */
[----:B------:R-:W-:-:S04]  /*03b0*/  @!P0 FMUL R15, R15, 16777216 ;  /* 0x4b8000000f0f8820 */ /* 0x000fc80000400000 */
[----:B------:R2:W4:Y:S01]  /*03c0*/  MUFU.RCP R0, R18 ;  /* 0x0000001200007308 */ /* 0x0005220000001000 */
[----:B-1----:R-:W-:Y:S01]  /*03d0*/  FMUL R24, R24, R15 ;  /* 0x0000000f18187220 */ /* 0x002fe20000400000 */
[----:B------:R-:W5:Y:S01]  /*03e0*/  LDG.E.128 R20, desc[UR4][R20.64+0x800] ;  /* 0x0008000414147981 */ /* 0x000f62000c1e1d00 */
[----:B0-----:R-:W-:-:S03]  /*03f0*/  FMUL R25, R25, R14 ;  /* 0x0000000e19197220 */ /* 0x001fc60000400000 */
[----:B------:R-:W5:Y:S04]  /*0400*/  LDG.E.EL.128 R12, desc[UR4][R12.64] ;  /* 0x000000040c0c7981 */ /* 0x000f68000c2e1d00 */
[----:B--2---:R-:W2:Y:S01]  /*0410*/  LDG.E.EL.128 R16, desc[UR4][R16.64] ;  /* 0x0000000410107981 */ /* 0x004ea2000c2e1d00 */
[----:B------:R-:W-:-:S05]  /*0420*/  FSEL R3, R26, 1, P2 ;  /* 0x3f8000001a037808 */ /* 0x000fca0001000000 */
[----:B------:R-:W-:-:S04]  /*0430*/  @!P6 FMUL R3, R3, 16777216 ;  /* 0x4b8000000303e820 */ /* 0x000fc80000400000 */
[----:B----4-:R-:W-:Y:S01]  /*0440*/  FMUL R0, R0, R3 ;  /* 0x0000000300007220 */ /* 0x010fe20000400000 */
[----:B------:R-:W-:Y:S01]  /*0450*/  BSSY B0, `(.L_x_0) ;  /* 0x000003f000007945 */ /* 0x000fe20003800000 */
[----:B---3--:R-:W-:-:S04]  /*0460*/  FADD R4, R4, -R8 ;  /* 0x8000000804047221 */ /* 0x008fc80000000000 */
[----:B------:R-:W-:Y:S01]  /*0470*/  FMUL R3, R4, R27 ;  /* 0x0000001b04037220 */ /* 0x000fe20000400000 */
[----:B-----5:R-:W-:-:S03]  /*0480*/  FADD R29, R20, -R8 ;  /* 0x80000008141d7221 */ /* 0x020fc60000000000 */
[----:B--2---:R-:W-:-:S04]  /*0490*/  FFMA R3, R12, R3, R16 ;  /* 0x000000030c037223 */ /* 0x004fc80000000010 */
[----:B------:R-:W-:-:S05]  /*04a0*/  FMUL R8, R3, 1.4426950216293334961 ;  /* 0x3fb8aa3b03087820 */ /* 0x000fca0000400000 */
[----:B------:R-:W-:-:S13]  /*04b0*/  FSETP.GEU.AND P0, PT, R8, -126, PT ;  /* 0xc2fc00000800780b */ /* 0x000fda0003f0e000 */
[----:B------:R-:W-:-:S06]  /*04c0*/  @!P0 FMUL R8, R8, 0.5 ;  /* 0x3f00000008088820 */ /* 0x000fcc0000400000 */
[----:B------:R-:W0:Y:S01]  /*04d0*/  MUFU.EX2 R8, R8 ;  /* 0x0000000800087308 */ /* 0x000e220000000800 */
[----:B------:R-:W-:Y:S01]  /*04e0*/  FADD R4, R5, -R9 ;  /* 0x8000000905047221 */ /* 0x000fe20000000000 */
[----:B0-----:R-:W-:-:S04]  /*04f0*/  @!P0 FMUL R8, R8, R8 ;  /* 0x0000000808088220 */ /* 0x001fc80000400000 */
[----:B------:R-:W-:-:S05]  /*0500*/  FADD.FTZ.RZ R5, R8, 1 ;  /* 0x3f80000008057421 */ /* 0x000fca000001c000 */
[----:B------:R-:W-:Y:S01]  /*0510*/  IADD3 R5, R5, -0x3f400000, RZ ;  /* 0xc0c0000005057810 */ /* 0x000fe20007ffe0ff */
[----:B------:R-:W-:-:S03]  /*0520*/  FADD R28, R21, -R9 ;  /* 0x80000009151c7221 */ /* 0x000fc60000000000 */
[----:B------:R-:W-:-:S04]  /*0530*/  LOP3.LUT R5, R5, 0xff800000, RZ, 0xc0, !PT ;  /* 0xff80000005057812 */ /* 0x000fc800078ec0ff */
[----:B------:R-:W-:Y:S02]  /*0540*/  IADD3 R9, -R5, 0x40800000, RZ ;  /* 0x4080000005097810 */ /* 0x000fe40007ffe1ff */
[----:B------:R-:W-:-:S03]  /*0550*/  IADD3 R20, R8, -R5, RZ ;  /* 0x8000000508147210 */ /* 0x000fc60007ffe0ff */
[----:B------:R-:W-:Y:S01]  /*0560*/  FFMA.FTZ R9, R9, R26, -1 ;  /* 0xbf80000009097423 */ /* 0x000fe2000001001a */
[----:B------:R-:W-:-:S03]  /*0570*/  MOV R21, 0x3d39bf78 ;  /* 0x3d39bf7800157802 */ /* 0x000fc60000000f00 */
[----:B------:R-:W-:-:S04]  /*0580*/  FADD R20, R20, R9 ;  /* 0x0000000914147221 */ /* 0x000fc80000000000 */
[----:B------:R-:W-:-:S04]  /*0590*/  FFMA.FTZ R9, R20, -R21, 0.10546888411045074463 ;  /* 0x3dd8001214097423 */ /* 0x000fc80000010815 */
[----:B------:R-:W-:Y:S01]  /*05a0*/  FFMA.FTZ R9, R20, R9, -0.13229703903198242188 ;  /* 0xbe0778e014097423 */ /* 0x000fe20000010009 */
[----:B------:R-:W-:-:S03]  /*05b0*/  FMUL R4, R4, R25 ;  /* 0x0000001904047220 */ /* 0x000fc60000400000 */
[----:B------:R-:W-:Y:S01]  /*05c0*/  FFMA.FTZ R9, R20, R9, 0.14491446316242218018 ;  /* 0x3e14647514097423 */ /* 0x000fe20000010009 */
[----:B------:R-:W-:-:S03]  /*05d0*/  FFMA R4, R13, R4, R17 ;  /* 0x000000040d047223 */ /* 0x000fc60000000011 */
[----:B------:R-:W-:Y:S01]  /*05e0*/  FFMA.FTZ R9, R20, R9, -0.16641564667224884033 ;  /* 0xbe2a68dd14097423 */ /* 0x000fe20000010009 */
[----:B------:R-:W-:-:S03]  /*05f0*/  FMUL R26, R4, 1.4426950216293334961 ;  /* 0x3fb8aa3b041a7820 */ /* 0x000fc60000400000 */
[----:B------:R-:W-:Y:S02]  /*0600*/  FFMA.FTZ R9, R20, R9, 0.19988867640495300293 ;  /* 0x3e4caf9e14097423 */ /* 0x000fe40000010009 */
[----:B------:R-:W-:Y:S02]  /*0610*/  FSETP.GEU.AND P0, PT, R26, -126, PT ;  /* 0xc2fc00001a00780b */ /* 0x000fe40003f0e000 */
[----:B------:R-:W-:-:S04]  /*0620*/  FFMA.FTZ R9, R20, R9, -0.25000196695327758789 ;  /* 0xbe80004214097423 */ /* 0x000fc80000010009 */
[----:B------:R-:W-:-:S04]  /*0630*/  FFMA.FTZ R9, R20, R9, 0.33333510160446166992 ;  /* 0x3eaaaae614097423 */ /* 0x000fc80000010009 */
[----:B------:R-:W-:-:S04]  /*0640*/  FFMA.FTZ R9, R20, R9, -0.5 ;  /* 0xbf00000014097423 */ /* 0x000fc80000010009 */
[----:B------:R-:W-:Y:S01]  /*0650*/  FMUL R9, R20, R9 ;  /* 0x0000000914097220 */ /* 0x000fe20000400000 */
[----:B------:R-:W-:-:S03]  /*0660*/  @!P0 FMUL R26, R26, 0.5 ;  /* 0x3f0000001a1a8820 */ /* 0x000fc60000400000 */
[----:B------:R-:W-:Y:S02]  /*0670*/  FFMA.FTZ R20, R20, R9, R20 ;  /* 0x0000000914147223 */ /* 0x000fe40000010014 */
[----:B------:R-:W0:Y:S01]  /*0680*/  MUFU.EX2 R9, R26 ;  /* 0x0000001a00097308 */ /* 0x000e220000000800 */
[----:B------:R-:W-:-:S05]  /*0690*/  I2FP.F32.S32 R5, R5 ;  /* 0x0000000500057245 */ /* 0x000fca0000201400 */
[----:B------:R-:W-:-:S04]  /*06a0*/  FMUL R5, R5, 1.1920928955078125e-07 ;  /* 0x3400000005057820 */ /* 0x000fc80000400000 */
[----:B------:R-:W-:Y:S01]  /*06b0*/  FFMA.FTZ R20, R5, 0.69314718246459960938, R20 ;  /* 0x3f31721805147823 */ /* 0x000fe20000010014 */
[----:B0-----:R-:W-:-:S04]  /*06c0*/  @!P0 FMUL R9, R9, R9 ;  /* 0x0000000909098220 */ /* 0x001fc80000400000 */
[----:B------:R-:W-:Y:S01]  /*06d0*/  FADD.FTZ.RZ R5, R9, 1 ;  /* 0x3f80000009057421 */ /* 0x000fe2000001c000 */
[----:B------:R-:W-:-:S04]  /*06e0*/  FMUL R27, R29, R27 ;  /* 0x0000001b1d1b7220 */ /* 0x000fc80000400000 */
[----:B------:R-:W-:Y:S01]  /*06f0*/  IADD3 R5, R5, -0x3f400000, RZ ;  /* 0xc0c0000005057810 */ /* 0x000fe20007ffe0ff */
[----:B------:R-:W-:-:S03]  /*0700*/  FFMA R12, R12, R27, R16 ;  /* 0x0000001b0c0c7223 */ /* 0x000fc60000000010 */
[----:B------:R-:W-:Y:S01]  /*0710*/  LOP3.LUT R16, R5, 0xff800000, RZ, 0xc0, !PT ;  /* 0xff80000005107812 */ /* 0x000fe200078ec0ff */
[--C-:B------:R-:W-:Y:S01]  /*0720*/  FADD R5, R6, -R10.reuse ;  /* 0x8000000a06057221 */ /* 0x100fe20000000000 */
[----:B------:R-:W-:Y:S02]  /*0730*/  HFMA2.MMA R6, -RZ, RZ, 1.625, 0 ;  /* 0x3e800000ff067435 */ /* 0x000fe400000001ff */
[----:B------:R-:W-:Y:S01]  /*0740*/  IADD3 R29, -R16, 0x40800000, RZ ;  /* 0x40800000101d7810 */ /* 0x000fe20007ffe1ff */
[----:B------:R-:W-:Y:S01]  /*0750*/  FADD R27, R22, -R10 ;  /* 0x8000000a161b7221 */ /* 0x000fe20000000000 */
[----:B------:R-:W-:Y:S02]  /*0760*/  IADD3 R22, R9, -R16, RZ ;  /* 0x8000001009167210 */ /* 0x000fe40007ffe0ff */
[----:B------:R-:W-:-:S04]  /*0770*/  ISETP.GE.U32.AND P0, PT, R8, 0x7f800000, PT ;  /* 0x7f8000000800780c */ /* 0x000fc80003f06070 */
[----:B------:R-:W-:Y:S01]  /*0780*/  FFMA.FTZ R29, R29, R6, -1 ;  /* 0xbf8000001d1d7423 */ /* 0x000fe20000010006 */
[----:B------:R-:W-:-:S03]  /*0790*/  FMUL R28, R28, R25 ;  /* 0x000000191c1c7220 */ /* 0x000fc60000400000 */
[----:B------:R-:W-:-:S04]  /*07a0*/  FADD R22, R22, R29 ;  /* 0x0000001d16167221 */ /* 0x000fc80000000000 */
[----:B------:R-:W-:-:S04]  /*07b0*/  FFMA.FTZ R25, R22, -R21, 0.10546888411045074463 ;  /* 0x3dd8001216197423 */ /* 0x000fc80000010815 */
[----:B------:R-:W-:-:S04]  /*07c0*/  FFMA.FTZ R25, R22, R25, -0.13229703903198242188 ;  /* 0xbe0778e016197423 */ /* 0x000fc80000010019 */
[----:B------:R-:W-:Y:S01]  /*07d0*/  FFMA.FTZ R25, R22, R25, 0.14491446316242218018 ;  /* 0x3e14647516197423 */ /* 0x000fe20000010019 */
[----:B------:R-:W-:Y:S06]  /*07e0*/  @!P0 BRA `(.L_x_1) ;  /* 0x0000000000148947 */ /* 0x000fec0003800000 */
[----:B------:R-:W-:-:S13]  /*07f0*/  ISETP.GE.AND P0, PT, R8, -0x407fffff, PT ;  /* 0xbf8000010800780c */ /* 0x000fda0003f06270 */
[----:B------:R-:W-:-:S05]  /*0800*/  @P0 MOV R29, 0x7f800000 ;  /* 0x7f800000001d0802 */ /* 0x000fca0000000f00 */
[C---:B------:R-:W-:Y:S01]  /*0810*/  @P0 FFMA.FTZ R20, R8.reuse, R29, +INF ;  /* 0x7f80000008140423 */ /* 0x040fe2000001001d */
[----:B------:R-:W-:-:S04]  /*0820*/  FSETP.NEU.AND P0, PT, R8, RZ, PT ;  /* 0x000000ff0800720b */ /* 0x000fc80003f0d000 */
[----:B------:R-:W-:-:S09]  /*0830*/  FSEL R20, R20, -RZ, P0 ;  /* 0x800000ff14147208 */ /* 0x000fd20000000000 */
.L_x_1:
[----:B------:R-:W-:Y:S05]  /*0840*/  BSYNC B0 ;  /* 0x0000000000007941 */ /* 0x000fea0003800000 */
.L_x_0:
[C---:B------:R-:W-:Y:S01]  /*0850*/  FFMA.FTZ R25, R22.reuse, R25, -0.16641564667224884033 ;  /* 0xbe2a68dd16197423 */ /* 0x040fe20000010019 */
[----:B------:R-:W-:Y:S01]  /*0860*/  FMUL R5, R5, R24 ;  /* 0x0000001805057220 */ /* 0x000fe20000400000 */
[----:B------:R-:W-:Y:S01]  /*0870*/  FADD R7, R7, -R11 ;  /* 0x8000000b07077221 */ /* 0x000fe20000000000 */
[----:B------:R-:W-:Y:S01]  /*0880*/  FFMA R13, R13, R28, R17 ;  /* 0x0000001c0d0d7223 */ /* 0x000fe20000000011 */
[----:B------:R-:W-:Y:S01]  /*0890*/  FFMA.FTZ R25, R22, R25, 0.19988867640495300293 ;  /* 0x3e4caf9e16197423 */ /* 0x000fe20000010019 */
[--C-:B------:R-:W-:Y:S01]  /*08a0*/  FFMA R10, R14, R5, R18.reuse ;  /* 0x000000050e0a7223 */ /* 0x100fe20000000012 */
[----:B------:R-:W-:Y:S01]  /*08b0*/  FMUL R26, R7, R0 ;  /* 0x00000000071a7220 */ /* 0x000fe20000400000 */
[----:B------:R-:W-:Y:S01]  /*08c0*/  FMUL R27, R24, R27 ;  /* 0x0000001b181b7220 */ /* 0x000fe20000400000 */
[----:B------:R-:W-:Y:S01]  /*08d0*/  FFMA.FTZ R5, R22, R25, -0.25000196695327758789 ;  /* 0xbe80004216057423 */ /* 0x000fe20000010019 */
[----:B------:R-:W-:Y:S01]  /*08e0*/  FMUL R25, R10, 1.4426950216293334961 ;  /* 0x3fb8aa3b0a197820 */ /* 0x000fe20000400000 */
[----:B------:R-:W-:Y:S01]  /*08f0*/  FADD R23, R23, -R11 ;  /* 0x8000000b17177221 */ /* 0x000fe20000000000 */
[----:B------:R-:W-:Y:S01]  /*0900*/  FFMA R14, R14, R27, R18 ;  /* 0x0000001b0e0e7223 */ /* 0x000fe20000000012 */
[----:B------:R-:W-:Y:S01]  /*0910*/  FFMA.FTZ R5, R22, R5, 0.33333510160446166992 ;  /* 0x3eaaaae616057423 */ /* 0x000fe20000010005 */
[----:B------:R-:W-:Y:S01]  /*0920*/  FMUL R27, R13, 1.4426950216293334961 ;  /* 0x3fb8aa3b0d1b7820 */ /* 0x000fe20000400000 */
[----:B------:R-:W-:Y:S01]  /*0930*/  FSETP.GEU.AND P0, PT, R25, -126, PT ;  /* 0xc2fc00001900780b */ /* 0x000fe20003f0e000 */
[----:B------:R-:W-:Y:S01]  /*0940*/  FMUL R0, R0, R23 ;  /* 0x0000001700007220 */ /* 0x000fe20000400000 */
[----:B------:R-:W-:Y:S01]  /*0950*/  FFMA.FTZ R5, R22, R5, -0.5 ;  /* 0xbf00000016057423 */ /* 0x000fe20000010005 */
[----:B------:R-:W-:Y:S01]  /*0960*/  FMUL R23, R12, 1.4426950216293334961 ;  /* 0x3fb8aa3b0c177820 */ /* 0x000fe20000400000 */
[----:B------:R-:W-:Y:S02]  /*0970*/  BSSY B0, `(.L_x_2) ;  /* 0x000004a000007945 */ /* 0x000fe40003800000 */
[----:B------:R-:W-:-:S04]  /*0980*/  FMUL R5, R22, R5 ;  /* 0x0000000516057220 */ /* 0x000fc80000400000 */
[----:B------:R-:W-:Y:S01]  /*0990*/  FFMA.FTZ R8, R22, R5, R22 ;  /* 0x0000000516087223 */ /* 0x000fe20000010016 */
[C-C-:B------:R-:W-:Y:S01]  /*09a0*/  FFMA R5, R15.reuse, R26, R19.reuse ;  /* 0x0000001a0f057223 */ /* 0x140fe20000000013 */
[----:B------:R-:W-:Y:S01]  /*09b0*/  FFMA R15, R15, R0, R19 ;  /* 0x000000000f0f7223 */ /* 0x000fe20000000013 */
[----:B------:R-:W-:Y:S02]  /*09c0*/  @!P0 FMUL R25, R25, 0.5 ;  /* 0x3f00000019198820 */ /* 0x000fe40000400000 */
[----:B------:R-:W-:Y:S02]  /*09d0*/  FMUL R26, R5, 1.4426950216293334961 ;  /* 0x3fb8aa3b051a7820 */ /* 0x000fe40000400000 */
[----:B------:R-:W0:Y:S03]  /*09e0*/  MUFU.EX2 R7, R25 ;  /* 0x0000001900077308 */ /* 0x000e260000000800 */
[----:B------:R-:W-:Y:S01]  /*09f0*/  FSETP.GEU.AND P1, PT, R26, -126, PT ;  /* 0xc2fc00001a00780b */ /* 0x000fe20003f2e000 */
[----:B0-----:R-:W-:-:S12]  /*0a00*/  @!P0 FMUL R7, R7, R7 ;  /* 0x0000000707078220 */ /* 0x001fd80000400000 */
[----:B------:R-:W-:Y:S01]  /*0a10*/  @!P1 FMUL R26, R26, 0.5 ;  /* 0x3f0000001a1a9820 */ /* 0x000fe20000400000 */
[----:B------:R-:W-:Y:S01]  /*0a20*/  FSETP.GEU.AND P0, PT, R23, -126, PT ;  /* 0xc2fc00001700780b */ /* 0x000fe20003f0e000 */
[----:B------:R-:W-:Y:S02]  /*0a30*/  FADD.FTZ.RZ R22, R7, 1 ;  /* 0x3f80000007167421 */ /* 0x000fe4000001c000 */
[----:B------:R-:W0:Y:S03]  /*0a40*/  MUFU.EX2 R17, R26 ;  /* 0x0000001a00117308 */ /* 0x000e260000000800 */
[----:B------:R-:W-:-:S04]  /*0a50*/  IADD3 R22, R22, -0x3f400000, RZ ;  /* 0xc0c0000016167810 */ /* 0x000fc80007ffe0ff */
[----:B------:R-:W-:-:S03]  /*0a60*/  LOP3.LUT R22, R22, 0xff800000, RZ, 0xc0, !PT ;  /* 0xff80000016167812 */ /* 0x000fc600078ec0ff */
[----:B------:R-:W-:Y:S01]  /*0a70*/  @!P0 FMUL R23, R23, 0.5 ;  /* 0x3f00000017178820 */ /* 0x000fe20000400000 */
[----:B------:R-:W-:Y:S02]  /*0a80*/  IADD3 R25, -R22, 0x40800000, RZ ;  /* 0x4080000016197810 */ /* 0x000fe40007ffe1ff */
[----:B------:R-:W-:Y:S01]  /*0a90*/  IADD3 R18, R7, -R22, RZ ;  /* 0x8000001607127210 */ /* 0x000fe20007ffe0ff */
[----:B0-----:R-:W-:Y:S01]  /*0aa0*/  @!P1 FMUL R17, R17, R17 ;  /* 0x0000001111119220 */ /* 0x001fe20000400000 */
[----:B------:R-:W-:Y:S01]  /*0ab0*/  FSETP.GEU.AND P1, PT, R27, -126, PT ;  /* 0xc2fc00001b00780b */ /* 0x000fe20003f2e000 */
[----:B------:R-:W-:Y:S02]  /*0ac0*/  FFMA.FTZ R25, R25, R6, -1 ;  /* 0xbf80000019197423 */ /* 0x000fe40000010006 */
[----:B------:R-:W-:Y:S02]  /*0ad0*/  FADD.FTZ.RZ R24, R17, 1 ;  /* 0x3f80000011187421 */ /* 0x000fe4000001c000 */
[----:B------:R-:W-:-:S03]  /*0ae0*/  FADD R18, R18, R25 ;  /* 0x0000001912127221 */ /* 0x000fc60000000000 */
[----:B------:R-:W-:Y:S01]  /*0af0*/  IADD3 R24, R24, -0x3f400000, RZ ;  /* 0xc0c0000018187810 */ /* 0x000fe20007ffe0ff */
[----:B------:R-:W-:-:S03]  /*0b00*/  FFMA.FTZ R11, R18, -R21, 0.10546888411045074463 ;  /* 0x3dd80012120b7423 */ /* 0x000fc60000010815 */
[----:B------:R-:W-:Y:S01]  /*0b10*/  LOP3.LUT R24, R24, 0xff800000, RZ, 0xc0, !PT ;  /* 0xff80000018187812 */ /* 0x000fe200078ec0ff */
[C---:B------:R-:W-:Y:S01]  /*0b20*/  FFMA.FTZ R11, R18.reuse, R11, -0.13229703903198242188 ;  /* 0xbe0778e0120b7423 */ /* 0x040fe2000001000b */
[----:B------:R-:W-:Y:S02]  /*0b30*/  @!P1 FMUL R27, R27, 0.5 ;  /* 0x3f0000001b1b9820 */ /* 0x000fe40000400000 */
[----:B------:R-:W-:Y:S01]  /*0b40*/  IADD3 R25, -R24, 0x40800000, RZ ;  /* 0x4080000018197810 */ /* 0x000fe20007ffe1ff */
[----:B------:R-:W-:Y:S01]  /*0b50*/  FFMA.FTZ R11, R18, R11, 0.14491446316242218018 ;  /* 0x3e146475120b7423 */ /* 0x000fe2000001000b */
[----:B------:R-:W-:-:S03]  /*0b60*/  IADD3 R28, R17, -R24, RZ ;  /* 0x80000018111c7210 */ /* 0x000fc60007ffe0ff */
[----:B------:R-:W-:Y:S01]  /*0b70*/  FFMA.FTZ R25, R25, R6, -1 ;  /* 0xbf80000019197423 */ /* 0x000fe20000010006 */
[----:B------:R-:W-:-:S03]  /*0b80*/  FFMA.FTZ R11, R18, R11, -0.16641564667224884033 ;  /* 0xbe2a68dd120b7423 */ /* 0x000fc6000001000b */
[----:B------:R-:W-:Y:S01]  /*0b90*/  FADD R28, R28, R25 ;  /* 0x000000191c1c7221 */ /* 0x000fe20000000000 */
[----:B------:R-:W-:-:S03]  /*0ba0*/  FFMA.FTZ R11, R18, R11, 0.19988867640495300293 ;  /* 0x3e4caf9e120b7423 */ /* 0x000fc6000001000b */
[----:B------:R-:W-:Y:S01]  /*0bb0*/  FFMA.FTZ R19, R28, -R21, 0.10546888411045074463 ;  /* 0x3dd800121c137423 */ /* 0x000fe20000010815 */
[----:B------:R-:W-:-:S03]  /*0bc0*/  FFMA.FTZ R11, R18, R11, -0.25000196695327758789 ;  /* 0xbe800042120b7423 */ /* 0x000fc6000001000b */
[----:B------:R-:W-:Y:S01]  /*0bd0*/  FFMA.FTZ R25, R28, R19, -0.13229703903198242188 ;  /* 0xbe0778e01c197423 */ /* 0x000fe20000010013 */
[----:B------:R-:W-:Y:S02]  /*0be0*/  FFMA.FTZ R19, R18, R11, 0.33333510160446166992 ;  /* 0x3eaaaae612137423 */ /* 0x000fe4000001000b */
[----:B------:R-:W0:Y:S01]  /*0bf0*/  MUFU.EX2 R11, R23 ;  /* 0x00000017000b7308 */ /* 0x000e220000000800 */
[----:B------:R-:W-:Y:S01]  /*0c00*/  FFMA.FTZ R25, R28, R25, 0.14491446316242218018 ;  /* 0x3e1464751c197423 */ /* 0x000fe20000010019 */
[----:B------:R-:W-:-:S03]  /*0c10*/  FFMA.FTZ R19, R18, R19, -0.5 ;  /* 0xbf00000012137423 */ /* 0x000fc60000010013 */
[----:B------:R-:W-:Y:S01]  /*0c20*/  FFMA.FTZ R25, R28, R25, -0.16641564667224884033 ;  /* 0xbe2a68dd1c197423 */ /* 0x000fe20000010019 */
[----:B------:R-:W-:-:S03]  /*0c30*/  FMUL R19, R18, R19 ;  /* 0x0000001312137220 */ /* 0x000fc60000400000 */
[----:B------:R-:W-:Y:S01]  /*0c40*/  FFMA.FTZ R25, R28, R25, 0.19988867640495300293 ;  /* 0x3e4caf9e1c197423 */ /* 0x000fe20000010019 */
[----:B------:R-:W-:Y:S01]  /*0c50*/  FFMA.FTZ R0, R18, R19, R18 ;  /* 0x0000001312007223 */ /* 0x000fe20000010012 */
[----:B------:R-:W-:Y:S02]  /*0c60*/  I2FP.F32.S32 R19, R16 ;  /* 0x0000001000137245 */ /* 0x000fe40000201400 */
[C---:B------:R-:W-:Y:S01]  /*0c70*/  FFMA.FTZ R25, R28.reuse, R25, -0.25000196695327758789 ;  /* 0xbe8000421c197423 */ /* 0x040fe20000010019 */
[----:B0-----:R-:W-:Y:S01]  /*0c80*/  @!P0 FMUL R11, R11, R11 ;  /* 0x0000000b0b0b8220 */ /* 0x001fe20000400000 */
[----:B------:R-:W-:Y:S02]  /*0c90*/  ISETP.GE.U32.AND P0, PT, R9, 0x7f800000, PT ;  /* 0x7f8000000900780c */ /* 0x000fe40003f06070 */
[----:B------:R-:W-:Y:S01]  /*0ca0*/  FFMA.FTZ R25, R28, R25, 0.33333510160446166992 ;  /* 0x3eaaaae61c197423 */ /* 0x000fe20000010019 */
[----:B------:R-:W-:Y:S01]  /*0cb0*/  FMUL R19, R19, 1.1920928955078125e-07 ;  /* 0x3400000013137820 */ /* 0x000fe20000400000 */
[----:B------:R-:W-:-:S02]  /*0cc0*/  FADD.FTZ.RZ R18, R11, 1 ;  /* 0x3f8000000b127421 */ /* 0x000fc4000001c000 */
[C---:B------:R-:W-:Y:S01]  /*0cd0*/  FFMA.FTZ R25, R28.reuse, R25, -0.5 ;  /* 0xbf0000001c197423 */ /* 0x040fe20000010019 */
[----:B------:R-:W-:Y:S02]  /*0ce0*/  FFMA.FTZ R19, R19, 0.69314718246459960938, R8 ;  /* 0x3f31721813137823 */ /* 0x000fe40000010008 */
[----:B------:R-:W-:Y:S01]  /*0cf0*/  IADD3 R18, R18, -0x3f400000, RZ ;  /* 0xc0c0000012127810 */ /* 0x000fe20007ffe0ff */
[----:B------:R-:W-:-:S03]  /*0d00*/  FMUL R25, R28, R25 ;  /* 0x000000191c197220 */ /* 0x000fc60000400000 */
[----:B------:R-:W-:Y:S01]  /*0d10*/  LOP3.LUT R26, R18, 0xff800000, RZ, 0xc0, !PT ;  /* 0xff800000121a7812 */ /* 0x000fe200078ec0ff */
[----:B------:R-:W-:Y:S01]  /*0d20*/  FFMA.FTZ R25, R28, R25, R28 ;  /* 0x000000191c197223 */ /* 0x000fe2000001001c */
[----:B------:R-:W0:Y:S02]  /*0d30*/  MUFU.EX2 R18, R27 ;  /* 0x0000001b00127308 */ /* 0x000e240000000800 */
[----:B------:R-:W-:Y:S02]  /*0d40*/  IADD3 R23, -R26, 0x40800000, RZ ;  /* 0x408000001a177810 */ /* 0x000fe40007ffe1ff */
[----:B------:R-:W-:-:S03]  /*0d50*/  IADD3 R16, R11, -R26, RZ ;  /* 0x8000001a0b107210 */ /* 0x000fc60007ffe0ff */
[----:B------:R-:W-:-:S04]  /*0d60*/  FFMA.FTZ R23, R23, R6, -1 ;  /* 0xbf80000017177423 */ /* 0x000fc80000010006 */
[----:B------:R-:W-:-:S04]  /*0d70*/  FADD R16, R16, R23 ;  /* 0x0000001710107221 */ /* 0x000fc80000000000 */
[----:B------:R-:W-:Y:S01]  /*0d80*/  FFMA.FTZ R23, R16, -R21, 0.10546888411045074463 ;  /* 0x3dd8001210177423 */ /* 0x000fe20000010815 */
[----:B0-----:R-:W-:-:S03]  /*0d90*/  @!P1 FMUL R18, R18, R18 ;  /* 0x0000001212129220 */ /* 0x001fc60000400000 */
[----:B------:R-:W-:Y:S01]  /*0da0*/  FFMA.FTZ R23, R16, R23, -0.13229703903198242188 ;  /* 0xbe0778e010177423 */ /* 0x000fe20000010017 */
[----:B------:R-:W-:Y:S06]  /*0db0*/  @!P0 BRA `(.L_x_3) ;  /* 0x0000000000148947 */ /* 0x000fec0003800000 */
[----:B------:R-:W-:-:S13]  /*0dc0*/  ISETP.GE.AND P0, PT, R9, -0x407fffff, PT ;  /* 0xbf8000010900780c */ /* 0x000fda0003f06270 */
[----:B------:R-:W-:-:S05]  /*0dd0*/  @P0 MOV R8, 0x7f800000 ;  /* 0x7f80000000080802 */ /* 0x000fca0000000f00 */
[C---:B------:R-:W-:Y:S01]  /*0de0*/  @P0 FFMA.FTZ R19, R9.reuse, R8, +INF ;  /* 0x7f80000009130423 */ /* 0x040fe20000010008 */
[----:B------:R-:W-:-:S04]  /*0df0*/  FSETP.NEU.AND P0, PT, R9, RZ, PT ;  /* 0x000000ff0900720b */ /* 0x000fc80003f0d000 */
[----:B------:R-:W-:-:S09]  /*0e00*/  FSEL R19, R19, -RZ, P0 ;  /* 0x800000ff13137208 */ /* 0x000fd20000000000 */
.L_x_3:
[----:B------:R-:W-:Y:S05]  /*0e10*/  BSYNC B0 ;  /* 0x0000000000007941 */ /* 0x000fea0003800000 */
.L_x_2:
[----:B------:R-:W-:Y:S01]  /*0e20*/  FADD.FTZ.RZ R8, R18, 1 ;  /* 0x3f80000012087421 */ /* 0x000fe2000001c000 */
[----:B------:R-:W-:Y:S01]  /*0e30*/  FFMA.FTZ R23, R16, R23, 0.14491446316242218018 ;  /* 0x3e14647510177423 */ /* 0x000fe20000010017 */
[----:B------:R-:W-:Y:S01]  /*0e40*/  FMUL R28, R14, 1.4426950216293334961 ;  /* 0x3fb8aa3b0e1c7820 */ /* 0x000fe20000400000 */
[----:B------:R-:W-:Y:S01]  /*0e50*/  I2FP.F32.S32 R24, R24 ;  /* 0x0000001800187245 */ /* 0x000fe20000201400 */
[----:B------:R-:W-:Y:S01]  /*0e60*/  BSSY B0, `(.L_x_4) ;  /* 0x0000061000007945 */ /* 0x000fe20003800000 */
[----:B------:R-:W-:Y:S01]  /*0e70*/  FFMA.FTZ R23, R16, R23, -0.16641564667224884033 ;  /* 0xbe2a68dd10177423 */ /* 0x000fe20000010017 */
[----:B------:R-:W-:Y:S02]  /*0e80*/  IADD3 R8, R8, -0x3f400000, RZ ;  /* 0xc0c0000008087810 */ /* 0x000fe40007ffe0ff */
[----:B------:R-:W-:Y:S01]  /*0e90*/  FSETP.GEU.AND P0, PT, R28, -126, PT ;  /* 0xc2fc00001c00780b */ /* 0x000fe20003f0e000 */
[----:B------:R-:W-:Y:S01]  /*0ea0*/  FFMA.FTZ R23, R16, R23, 0.19988867640495300293 ;  /* 0x3e4caf9e10177423 */ /* 0x000fe20000010017 */
[----:B------:R-:W-:Y:S01]  /*0eb0*/  LOP3.LUT R27, R8, 0xff800000, RZ, 0xc0, !PT ;  /* 0xff800000081b7812 */ /* 0x000fe200078ec0ff */
[----:B------:R-:W-:Y:S01]  /*0ec0*/  FMUL R24, R24, 1.1920928955078125e-07 ;  /* 0x3400000018187820 */ /* 0x000fe20000400000 */
[----:B------:R-:W-:Y:S01]  /*0ed0*/  I2FP.F32.S32 R26, R26 ;  /* 0x0000001a001a7245 */ /* 0x000fe20000201400 */
[----:B------:R-:W-:Y:S01]  /*0ee0*/  FFMA.FTZ R23, R16, R23, -0.25000196695327758789 ;  /* 0xbe80004210177423 */ /* 0x000fe20000010017 */
[----:B------:R-:W-:-:S02]  /*0ef0*/  IADD3 R9, -R27, 0x40800000, RZ ;  /* 0x408000001b097810 */ /* 0x000fc40007ffe1ff */
[----:B------:R-:W-:Y:S01]  /*0f00*/  IADD3 R8, R18, -R27, RZ ;  /* 0x8000001b12087210 */ /* 0x000fe20007ffe0ff */
[----:B------:R-:W-:Y:S01]  /*0f10*/  FFMA.FTZ R23, R16, R23, 0.33333510160446166992 ;  /* 0x3eaaaae610177423 */ /* 0x000fe20000010017 */
[----:B------:R-:W-:Y:S01]  /*0f20*/  FMUL R26, R26, 1.1920928955078125e-07 ;  /* 0x340000001a1a7820 */ /* 0x000fe20000400000 */
[----:B------:R-:W-:Y:S01]  /*0f30*/  FFMA.FTZ R9, R9, R6, -1 ;  /* 0xbf80000009097423 */ /* 0x000fe20000010006 */
[----:B------:R-:W-:Y:S01]  /*0f40*/  I2FP.F32.S32 R27, R27 ;  /* 0x0000001b001b7245 */ /* 0x000fe20000201400 */
[----:B------:R-:W-:Y:S01]  /*0f50*/  FFMA.FTZ R23, R16, R23, -0.5 ;  /* 0xbf00000010177423 */ /* 0x000fe20000010017 */
[----:B------:R-:W-:Y:S01]  /*0f60*/  @!P0 FMUL R28, R28, 0.5 ;  /* 0x3f0000001c1c8820 */ /* 0x000fe20000400000 */
[----:B------:R-:W-:Y:S01]  /*0f70*/  FADD R8, R8, R9 ;  /* 0x0000000908087221 */ /* 0x000fe20000000000 */
[----:B------:R-:W-:Y:S01]  /*0f80*/  ISETP.GE.U32.AND P6, PT, R7, 0x7f800000, PT ;  /* 0x7f8000000700780c */ /* 0x000fe20003fc6070 */
[----:B------:R-:W-:Y:S01]  /*0f90*/  FMUL R9, R16, R23 ;  /* 0x0000001710097220 */ /* 0x000fe20000400000 */
[----:B------:R-:W-:Y:S01]  /*0fa0*/  FMUL R27, R27, 1.1920928955078125e-07 ;  /* 0x340000001b1b7820 */ /* 0x000fe20000400000 */
[----:B------:R-:W-:Y:S01]  /*0fb0*/  FFMA.FTZ R23, R8, -R21, 0.10546888411045074463 ;  /* 0x3dd8001208177423 */ /* 0x000fe20000010815 */
[----:B------:R-:W-:Y:S01]  /*0fc0*/  I2FP.F32.S32 R22, R22 ;  /* 0x0000001600167245 */ /* 0x000fe20000201400 */
[----:B------:R-:W-:Y:S01]  /*0fd0*/  FFMA.FTZ R9, R16, R9, R16 ;  /* 0x0000000910097223 */ /* 0x000fe20000010010 */
[----:B------:R-:W-:Y:S01]  /*0fe0*/  FFMA.FTZ R16, R24, 0.69314718246459960938, R25 ;  /* 0x3f31721818107823 */ /* 0x000fe20000010019 */
[----:B------:R-:W-:Y:S01]  /*0ff0*/  FFMA.FTZ R23, R8, R23, -0.13229703903198242188 ;  /* 0xbe0778e008177423 */ /* 0x000fe20000010017 */
[----:B------:R-:W-:Y:S01]  /*1000*/  ISETP.GE.U32.AND P1, PT, R17, 0x7f800000, PT ;  /* 0x7f8000001100780c */ /* 0x000fe20003f26070 */
[----:B------:R-:W-:Y:S01]  /*1010*/  FFMA.FTZ R9, R26, 0.69314718246459960938, R9 ;  /* 0x3f3172181a097823 */ /* 0x000fe20000010009 */
[----:B------:R-:W-:Y:S01]  /*1020*/  ISETP.GE.U32.AND P2, PT, R11, 0x7f800000, PT ;  /* 0x7f8000000b00780c */ /* 0x000fe20003f46070 */
[----:B------:R-:W-:Y:S01]  /*1030*/  FFMA.FTZ R23, R8, R23, 0.14491446316242218018 ;  /* 0x3e14647508177423 */ /* 0x000fe20000010017 */
[----:B------:R-:W-:-:S03]  /*1040*/  ISETP.GE.U32.AND P3, PT, R18, 0x7f800000, PT ;  /* 0x7f8000001200780c */ /* 0x000fc60003f66070 */
[----:B------:R-:W-:-:S04]  /*1050*/  FFMA.FTZ R23, R8, R23, -0.16641564667224884033 ;  /* 0xbe2a68dd08177423 */ /* 0x000fc80000010017 */
[----:B------:R-:W-:-:S04]  /*1060*/  FFMA.FTZ R23, R8, R23, 0.19988867640495300293 ;  /* 0x3e4caf9e08177423 */ /* 0x000fc80000010017 */
[----:B------:R-:W-:-:S04]  /*1070*/  FFMA.FTZ R23, R8, R23, -0.25000196695327758789 ;  /* 0xbe80004208177423 */ /* 0x000fc80000010017 */
[C---:B------:R-:W-:Y:S02]  /*1080*/  FFMA.FTZ R29, R8.reuse, R23, 0.33333510160446166992 ;  /* 0x3eaaaae6081d7423 */ /* 0x040fe40000010017 */
[----:B------:R-:W0:Y:S02]  /*1090*/  MUFU.EX2 R23, R28 ;  /* 0x0000001c00177308 */ /* 0x000e240000000800 */
[----:B------:R-:W-:-:S04]  /*10a0*/  FFMA.FTZ R29, R8, R29, -0.5 ;  /* 0xbf000000081d7423 */ /* 0x000fc8000001001d */
[----:B------:R-:W-:-:S04]  /*10b0*/  FMUL R29, R8, R29 ;  /* 0x0000001d081d7220 */ /* 0x000fc80000400000 */
[----:B------:R-:W-:Y:S01]  /*10c0*/  FFMA.FTZ R8, R8, R29, R8 ;  /* 0x0000001d08087223 */ /* 0x000fe20000010008 */
[----:B------:R-:W-:-:S03]  /*10d0*/  FMUL R29, R15, 1.4426950216293334961 ;  /* 0x3fb8aa3b0f1d7820 */ /* 0x000fc60000400000 */
[----:B------:R-:W-:Y:S01]  /*10e0*/  FFMA.FTZ R8, R27, 0.69314718246459960938, R8 ;  /* 0x3f3172181b087823 */ /* 0x000fe20000010008 */
[----:B0-----:R-:W-:Y:S01]  /*10f0*/  @!P0 FMUL R23, R23, R23 ;  /* 0x0000001717178220 */ /* 0x001fe20000400000 */
[----:B------:R-:W-:-:S03]  /*1100*/  FSETP.GEU.AND P0, PT, R29, -126, PT ;  /* 0xc2fc00001d00780b */ /* 0x000fc60003f0e000 */
[C---:B------:R-:W-:Y:S01]  /*1110*/  FADD.FTZ.RZ R24, R23.reuse, 1 ;  /* 0x3f80000017187421 */ /* 0x040fe2000001c000 */
[----:B------:R-:W-:-:S04]  /*1120*/  ISETP.GE.U32.AND P4, PT, R23, 0x7f800000, PT ;  /* 0x7f8000001700780c */ /* 0x000fc80003f86070 */
[----:B------:R-:W-:-:S04]  /*1130*/  IADD3 R24, R24, -0x3f400000, RZ ;  /* 0xc0c0000018187810 */ /* 0x000fc80007ffe0ff */
[----:B------:R-:W-:Y:S01]  /*1140*/  LOP3.LUT R26, R24, 0xff800000, RZ, 0xc0, !PT ;  /* 0xff800000181a7812 */ /* 0x000fe200078ec0ff */
[----:B------:R-:W-:-:S03]  /*1150*/  @!P0 FMUL R29, R29, 0.5 ;  /* 0x3f0000001d1d8820 */ /* 0x000fc60000400000 */
[----:B------:R-:W-:Y:S01]  /*1160*/  IADD3 R25, -R26, 0x40800000, RZ ;  /* 0x408000001a197810 */ /* 0x000fe20007ffe1ff */
[----:B------:R-:W0:Y:S01]  /*1170*/  MUFU.EX2 R24, R29 ;  /* 0x0000001d00187308 */ /* 0x000e220000000800 */
[----:B------:R-:W-:Y:S02]  /*1180*/  IADD3 R28, R23, -R26, RZ ;  /* 0x8000001a171c7210 */ /* 0x000fe40007ffe0ff */
[----:B------:R-:W-:Y:S01]  /*1190*/  I2FP.F32.S32 R26, R26 ;  /* 0x0000001a001a7245 */ /* 0x000fe20000201400 */
[----:B------:R-:W-:-:S04]  /*11a0*/  FFMA.FTZ R25, R25, R6, -1 ;  /* 0xbf80000019197423 */ /* 0x000fc80000010006 */
[----:B------:R-:W-:Y:S01]  /*11b0*/  FADD R28, R28, R25 ;  /* 0x000000191c1c7221 */ /* 0x000fe20000000000 */
[----:B------:R-:W-:-:S03]  /*11c0*/  FMUL R26, R26, 1.1920928955078125e-07 ;  /* 0x340000001a1a7820 */ /* 0x000fc60000400000 */
[----:B------:R-:W-:Y:S01]  /*11d0*/  FFMA.FTZ R25, R28, -R21, 0.10546888411045074463 ;  /* 0x3dd800121c197423 */ /* 0x000fe20000010815 */
[----:B0-----:R-:W-:-:S03]  /*11e0*/  @!P0 FMUL R24, R24, R24 ;  /* 0x0000001818188220 */ /* 0x001fc60000400000 */
[----:B------:R-:W-:Y:S01]  /*11f0*/  FFMA.FTZ R25, R28, R25, -0.13229703903198242188 ;  /* 0xbe0778e01c197423 */ /* 0x000fe20000010019 */
[----:B------:R-:W-:-:S03]  /*1200*/  FSETP.GT.AND P0, PT, R3, 20, PT ;  /* 0x41a000000300780b */ /* 0x000fc60003f04000 */
[----:B------:R-:W-:Y:S01]  /*1210*/  FFMA.FTZ R25, R28, R25, 0.14491446316242218018 ;  /* 0x3e1464751c197423 */ /* 0x000fe20000010019 */
[----:B------:R-:W-:-:S03]  /*1220*/  ISETP.GE.U32.AND P5, PT, R24, 0x7f800000, PT ;  /* 0x7f8000001800780c */ /* 0x000fc60003fa6070 */
[----:B------:R-:W-:-:S04]  /*1230*/  FFMA.FTZ R25, R28, R25, -0.16641564667224884033 ;  /* 0xbe2a68dd1c197423 */ /* 0x000fc80000010019 */
[----:B------:R-:W-:-:S04]  /*1240*/  FFMA.FTZ R25, R28, R25, 0.19988867640495300293 ;  /* 0x3e4caf9e1c197423 */ /* 0x000fc80000010019 */
[----:B------:R-:W-:-:S04]  /*1250*/  FFMA.FTZ R25, R28, R25, -0.25000196695327758789 ;  /* 0xbe8000421c197423 */ /* 0x000fc80000010019 */
[----:B------:R-:W-:-:S04]  /*1260*/  FFMA.FTZ R25, R28, R25, 0.33333510160446166992 ;  /* 0x3eaaaae61c197423 */ /* 0x000fc80000010019 */
[----:B------:R-:W-:-:S04]  /*1270*/  FFMA.FTZ R25, R28, R25, -0.5 ;  /* 0xbf0000001c197423 */ /* 0x000fc80000010019 */
[----:B------:R-:W-:-:S04]  /*1280*/  FMUL R25, R28, R25 ;  /* 0x000000191c197220 */ /* 0x000fc80000400000 */
[----:B------:R-:W-:Y:S01]  /*1290*/  FFMA.FTZ R27, R28, R25, R28 ;  /* 0x000000191c1b7223 */ /* 0x000fe2000001001c */
[----:B------:R-:W-:-:S05]  /*12a0*/  FADD.FTZ.RZ R25, R24, 1 ;  /* 0x3f80000018197421 */ /* 0x000fca000001c000 */
[----:B------:R-:W-:-:S04]  /*12b0*/  IADD3 R25, R25, -0x3f400000, RZ ;  /* 0xc0c0000019197810 */ /* 0x000fc80007ffe0ff */
[----:B------:R-:W-:-:S04]  /*12c0*/  LOP3.LUT R25, R25, 0xff800000, RZ, 0xc0, !PT ;  /* 0xff80000019197812 */ /* 0x000fc800078ec0ff */
[----:B------:R-:W-:-:S05]  /*12d0*/  IADD3 R28, -R25, 0x40800000, RZ ;  /* 0x40800000191c7810 */ /* 0x000fca0007ffe1ff */
[----:B------:R-:W-:Y:S01]  /*12e0*/  FFMA.FTZ R29, R28, R6, -1 ;  /* 0xbf8000001c1d7423 */ /* 0x000fe20000010006 */
[----:B------:R-:W-:Y:S02]  /*12f0*/  IADD3 R6, R24, -R25, RZ ;  /* 0x8000001918067210 */ /* 0x000fe40007ffe0ff */
[----:B------:R-:W-:-:S03]  /*1300*/  I2FP.F32.S32 R25, R25 ;  /* 0x0000001900197245 */ /* 0x000fc60000201400 */
[----:B------:R-:W-:-:S04]  /*1310*/  FADD R6, R6, R29 ;  /* 0x0000001d06067221 */ /* 0x000fc80000000000 */
[----:B------:R-:W-:-:S04]  /*1320*/  FFMA.FTZ R21, R6, -R21, 0.10546888411045074463 ;  /* 0x3dd8001206157423 */ /* 0x000fc80000010815 */
[----:B------:R-:W-:-:S04]  /*1330*/  FFMA.FTZ R21, R6, R21, -0.13229703903198242188 ;  /* 0xbe0778e006157423 */ /* 0x000fc80000010015 */
[----:B------:R-:W-:-:S04]  /*1340*/  FFMA.FTZ R21, R6, R21, 0.14491446316242218018 ;  /* 0x3e14647506157423 */ /* 0x000fc80000010015 */
[----:B------:R-:W-:-:S04]  /*1350*/  FFMA.FTZ R21, R6, R21, -0.16641564667224884033 ;  /* 0xbe2a68dd06157423 */ /* 0x000fc80000010015 */
[----:B------:R-:W-:-:S04]  /*1360*/  FFMA.FTZ R21, R6, R21, 0.19988867640495300293 ;  /* 0x3e4caf9e06157423 */ /* 0x000fc80000010015 */
[----:B------:R-:W-:-:S04]  /*1370*/  FFMA.FTZ R21, R6, R21, -0.25000196695327758789 ;  /* 0xbe80004206157423 */ /* 0x000fc80000010015 */
[----:B------:R-:W-:-:S04]  /*1380*/  FFMA.FTZ R21, R6, R21, 0.33333510160446166992 ;  /* 0x3eaaaae606157423 */ /* 0x000fc80000010015 */
[----:B------:R-:W-:-:S04]  /*1390*/  FFMA.FTZ R21, R6, R21, -0.5 ;  /* 0xbf00000006157423 */ /* 0x000fc80000010015 */
[----:B------:R-:W-:-:S04]  /*13a0*/  FMUL R21, R6, R21 ;  /* 0x0000001506157220 */ /* 0x000fc80000400000 */
[----:B------:R-:W-:Y:S01]  /*13b0*/  FFMA.FTZ R6, R6, R21, R6 ;  /* 0x0000001506067223 */ /* 0x000fe20000010006 */
[----:B------:R-:W-:Y:S01]  /*13c0*/  FFMA.FTZ R21, R26, 0.69314718246459960938, R27 ;  /* 0x3f3172181a157823 */ /* 0x000fe2000001001b */
[----:B------:R-:W-:Y:S01]  /*13d0*/  FMUL R27, R25, 1.1920928955078125e-07 ;  /* 0x34000000191b7820 */ /* 0x000fe20000400000 */
[----:B------:R-:W-:-:S03]  /*13e0*/  FMUL R25, R22, 1.1920928955078125e-07 ;  /* 0x3400000016197820 */ /* 0x000fc60000400000 */
[----:B------:R-:W-:Y:S01]  /*13f0*/  FFMA.FTZ R6, R27, 0.69314718246459960938, R6 ;  /* 0x3f3172181b067823 */ /* 0x000fe20000010006 */
[----:B------:R-:W-:Y:S01]  /*1400*/  FFMA.FTZ R25, R25, 0.69314718246459960938, R0 ;  /* 0x3f31721819197823 */ /* 0x000fe20000010000 */
[----:B------:R-:W-:Y:S06]  /*1410*/  @!P6 BRA `(.L_x_5) ;  /* 0x000000000014e947 */ /* 0x000fec0003800000 */
[----:B------:R-:W-:-:S13]  /*1420*/  ISETP.GE.AND P6, PT, R7, -0x407fffff, PT ;  /* 0xbf8000010700780c */ /* 0x000fda0003fc6270 */
[----:B------:R-:W-:-:S05]  /*1430*/  @P6 MOV R0, 0x7f800000 ;  /* 0x7f80000000006802 */ /* 0x000fca0000000f00 */
[C---:B------:R-:W-:Y:S01]  /*1440*/  @P6 FFMA.FTZ R25, R7.reuse, R0, +INF ;  /* 0x7f80000007196423 */ /* 0x040fe20000010000 */
[----:B------:R-:W-:-:S04]  /*1450*/  FSETP.NEU.AND P6, PT, R7, RZ, PT ;  /* 0x000000ff0700720b */ /* 0x000fc80003fcd000 */
[----:B------:R-:W-:-:S09]  /*1460*/  FSEL R25, R25, -RZ, P6 ;  /* 0x800000ff19197208 */ /* 0x000fd20003000000 */
.L_x_5:
[----:B------:R-:W-:Y:S05]  /*1470*/  BSYNC B0 ;  /* 0x0000000000007941 */ /* 0x000fea0003800000 */
.L_x_4:
[----:B------:R-:W-:Y:S04]  /*1480*/  BSSY B0, `(.L_x_6) ;  /* 0x0000007000007945 */ /* 0x000fe80003800000 */
[----:B------:R-:W-:Y:S05]  /*1490*/  @!P1 BRA `(.L_x_7) ;  /* 0x0000000000149947 */ /* 0x000fea0003800000 */
[C---:B------:R-:W-:Y:S02]  /*14a0*/  ISETP.GE.AND P1, PT, R17.reuse, -0x407fffff, PT ;  /* 0xbf8000011100780c */ /* 0x040fe40003f26270 */
[----:B------:R-:W-:-:S11]  /*14b0*/  FSETP.NEU.AND P6, PT, R17, RZ, PT ;  /* 0x000000ff1100720b */ /* 0x000fd60003fcd000 */
[----:B------:R-:W-:-:S05]  /*14c0*/  @P1 MOV R0, 0x7f800000 ;  /* 0x7f80000000001802 */ /* 0x000fca0000000f00 */
[----:B------:R-:W-:-:S05]  /*14d0*/  @P1 FFMA.FTZ R16, R17, R0, +INF ;  /* 0x7f80000011101423 */ /* 0x000fca0000010000 */
[----:B------:R-:W-:-:S07]  /*14e0*/  FSEL R16, R16, -RZ, P6 ;  /* 0x800000ff10107208 */ /* 0x000fce0003000000 */
.L_x_7:
[----:B------:R-:W-:Y:S05]  /*14f0*/  BSYNC B0 ;  /* 0x0000000000007941 */ /* 0x000fea0003800000 */
.L_x_6:
[----:B------:R-:W-:Y:S04]  /*1500*/  BSSY B0, `(.L_x_8) ;  /* 0x0000007000007945 */ /* 0x000fe80003800000 */
[----:B------:R-:W-:Y:S05]  /*1510*/  @!P2 BRA `(.L_x_9) ;  /* 0x000000000014a947 */ /* 0x000fea0003800000 */
[C---:B------:R-:W-:Y:S02]  /*1520*/  ISETP.GE.AND P1, PT, R11.reuse, -0x407fffff, PT ;  /* 0xbf8000010b00780c */ /* 0x040fe40003f26270 */
[----:B------:R-:W-:-:S11]  /*1530*/  FSETP.NEU.AND P2, PT, R11, RZ, PT ;  /* 0x000000ff0b00720b */ /* 0x000fd60003f4d000 */
[----:B------:R-:W-:-:S05]  /*1540*/  @P1 MOV R0, 0x7f800000 ;  /* 0x7f80000000001802 */ /* 0x000fca0000000f00 */
[----:B------:R-:W-:-:S05]  /*1550*/  @P1 FFMA.FTZ R9, R11, R0, +INF ;  /* 0x7f8000000b091423 */ /* 0x000fca0000010000 */
[----:B------:R-:W-:-:S07]  /*1560*/  FSEL R9, R9, -RZ, P2 ;  /* 0x800000ff09097208 */ /* 0x000fce0001000000 */
.L_x_9:
[----:B------:R-:W-:Y:S05]  /*1570*/  BSYNC B0 ;  /* 0x0000000000007941 */ /* 0x000fea0003800000 */
.L_x_8:
[----:B------:R-:W-:Y:S04]  /*1580*/  BSSY B0, `(.L_x_10) ;  /* 0x0000007000007945 */ /* 0x000fe80003800000 */
[----:B------:R-:W-:Y:S05]  /*1590*/  @!P3 BRA `(.L_x_11) ;  /* 0x000000000014b947 */ /* 0x000fea0003800000 */
[C---:B------:R-:W-:Y:S02]  /*15a0*/  ISETP.GE.AND P1, PT, R18.reuse, -0x407fffff, PT ;  /* 0xbf8000011200780c */ /* 0x040fe40003f26270 */
[----:B------:R-:W-:-:S11]  /*15b0*/  FSETP.NEU.AND P2, PT, R18, RZ, PT ;  /* 0x000000ff1200720b */ /* 0x000fd60003f4d000 */
[----:B------:R-:W-:-:S05]  /*15c0*/  @P1 MOV R7, 0x7f800000 ;  /* 0x7f80000000071802 */ /* 0x000fca0000000f00 */
[----:B------:R-:W-:-:S05]  /*15d0*/  @P1 FFMA.FTZ R8, R18, R7, +INF ;  /* 0x7f80000012081423 */ /* 0x000fca0000010007 */
[----:B------:R-:W-:-:S07]  /*15e0*/  FSEL R8, R8, -RZ, P2 ;  /* 0x800000ff08087208 */ /* 0x000fce0001000000 */
.L_x_11:
[----:B------:R-:W-:Y:S05]  /*15f0*/  BSYNC B0 ;  /* 0x0000000000007941 */ /* 0x000fea0003800000 */
.L_x_10:
[----:B------:R-:W-:Y:S04]  /*1600*/  BSSY B0, `(.L_x_12) ;  /* 0x0000007000007945 */ /* 0x000fe80003800000 */
[----:B------:R-:W-:Y:S05]  /*1610*/  @!P4 BRA `(.L_x_13) ;  /* 0x000000000014c947 */ /* 0x000fea0003800000 */
[C---:B------:R-:W-:Y:S02]  /*1620*/  ISETP.GE.AND P1, PT, R23.reuse, -0x407fffff, PT ;  /* 0xbf8000011700780c */ /* 0x040fe40003f26270 */
[----:B------:R-:W-:-:S11]  /*1630*/  FSETP.NEU.AND P2, PT, R23, RZ, PT ;  /* 0x000000ff1700720b */ /* 0x000fd60003f4d000 */
[----:B------:R-:W-:-:S05]  /*1640*/  @P1 MOV R0, 0x7f800000 ;  /* 0x7f80000000001802 */ /* 0x000fca0000000f00 */
[----:B------:R-:W-:-:S05]  /*1650*/  @P1 FFMA.FTZ R21, R23, R0, +INF ;  /* 0x7f80000017151423 */ /* 0x000fca0000010000 */
[----:B------:R-:W-:-:S07]  /*1660*/  FSEL R21, R21, -RZ, P2 ;  /* 0x800000ff15157208 */ /* 0x000fce0001000000 */
.L_x_13:
[----:B------:R-:W-:Y:S05]  /*1670*/  BSYNC B0 ;  /* 0x0000000000007941 */ /* 0x000fea0003800000 */
.L_x_12:
[----:B------:R-:W-:Y:S04]  /*1680*/  BSSY B0, `(.L_x_14) ;  /* 0x0000007000007945 */ /* 0x000fe80003800000 */
[----:B------:R-:W-:Y:S05]  /*1690*/  @!P5 BRA `(.L_x_15) ;  /* 0x000000000014d947 */ /* 0x000fea0003800000 */
[C---:B------:R-:W-:Y:S02]  /*16a0*/  ISETP.GE.AND P1, PT, R24.reuse, -0x407fffff, PT ;  /* 0xbf8000011800780c */ /* 0x040fe40003f26270 */
[----:B------:R-:W-:-:S11]  /*16b0*/  FSETP.NEU.AND P2, PT, R24, RZ, PT ;  /* 0x000000ff1800720b */ /* 0x000fd60003f4d000 */
[----:B------:R-:W-:-:S05]  /*16c0*/  @P1 MOV R7, 0x7f800000 ;  /* 0x7f80000000071802 */ /* 0x000fca0000000f00 */
[----:B------:R-:W-:-:S05]  /*16d0*/  @P1 FFMA.FTZ R6, R24, R7, +INF ;  /* 0x7f80000018061423 */ /* 0x000fca0000010007 */
[----:B------:R-:W-:-:S07]  /*16e0*/  FSEL R6, R6, -RZ, P2 ;  /* 0x800000ff06067208 */ /* 0x000fce0001000000 */
.L_x_15:
[----:B------:R-:W-:Y:S05]  /*16f0*/  BSYNC B0 ;  /* 0x0000000000007941 */ /* 0x000fea0003800000 */
.L_x_14:
[----:B------:R-:W-:Y:S01]  /*1700*/  FSEL R18, R3, R20, P0 ;  /* 0x0000001403127208 */ /* 0x000fe20000000000 */
[----:B------:R-:W-:Y:S01]  /*1710*/  BSSY B0, `(.L_x_16) ;  /* 0x0000018000007945 */ /* 0x000fe20003800000 */
[----:B------:R-:W-:Y:S02]  /*1720*/  FSETP.GT.AND P1, PT, R4, 20, PT ;  /* 0x41a000000400780b */ /* 0x000fe40003f24000 */
[----:B------:R-:W-:Y:S01]  /*1730*/  FSETP.GT.AND P0, PT, R10, 20, PT ;  /* 0x41a000000a00780b */ /* 0x000fe20003f04000 */
[----:B------:R-:W-:Y:S01]  /*1740*/  FADD.FTZ R22, |R18|, -RZ ;  /* 0x800000ff12167221 */ /* 0x000fe20000010200 */
[----:B------:R-:W-:-:S04]  /*1750*/  FSEL R7, R4, R19, P1 ;  /* 0x0000001304077208 */ /* 0x000fc80000800000 */
[----:B------:R-:W-:-:S13]  /*1760*/  FSETP.GE.AND P2, PT, R22, 0.60000002384185791016, PT ;  /* 0x3f19999a1600780b */ /* 0x000fda0003f46000 */
[----:B------:R-:W-:Y:S05]  /*1770*/  @!P2 BRA `(.L_x_17) ;  /* 0x000000000028a947 */ /* 0x000fea0003800000 */
[C---:B------:R-:W-:Y:S01]  /*1780*/  FMUL R0, R22.reuse, 2.8853900432586669922 ;  /* 0x4038aa3b16007820 */ /* 0x040fe20000400000 */
[----:B------:R-:W-:Y:S01]  /*1790*/  HFMA2.MMA R20, -RZ, RZ, 1.875, 0 ;  /* 0x3f800000ff147435 */ /* 0x000fe200000001ff */
[----:B------:R-:W-:-:S04]  /*17a0*/  FSETP.GE.AND P1, PT, R22, 9.010913848876953125, PT ;  /* 0x41102cb41600780b */ /* 0x000fc80003f26000 */
[----:B------:R-:W0:Y:S02]  /*17b0*/  MUFU.EX2 R0, R0 ;  /* 0x0000000000007308 */ /* 0x000e240000000800 */
[----:B0-----:R-:W-:-:S06]  /*17c0*/  FADD R11, R0, 1 ;  /* 0x3f800000000b7421 */ /* 0x001fcc0000000000 */
[----:B------:R-:W0:Y:S02]  /*17d0*/  MUFU.RCP R11, R11 ;  /* 0x0000000b000b7308 */ /* 0x000e240000001000 */
[----:B0-----:R-:W-:-:S05]  /*17e0*/  FFMA.FTZ R17, R11, -2, R20 ;  /* 0xc00000000b117823 */ /* 0x001fca0000010014 */
[----:B------:R-:W-:-:S04]  /*17f0*/  FSEL R17, R17, 1, !P1 ;  /* 0x3f80000011117808 */ /* 0x000fc80004800000 */
[----:B------:R-:W-:Y:S01]  /*1800*/  LOP3.LUT R18, R17, 0x80000000, R18, 0xf8, !PT ;  /* 0x8000000011127812 */ /* 0x000fe200078ef812 */
[----:B------:R-:W-:Y:S06]  /*1810*/  BRA `(.L_x_18) ;  /* 0x00000000001c7947 */ /* 0x000fec0003800000 */
.L_x_17:
[----:B------:R-:W-:Y:S01]  /*1820*/  MOV R0, 0x3c80f082 ;  /* 0x3c80f08200007802 */ /* 0x000fe20000000f00 */
[----:B------:R-:W-:-:S04]  /*1830*/  FMUL R11, R18, R18 ;  /* 0x00000012120b7220 */ /* 0x000fc80000400000 */
[----:B------:R-:W-:-:S04]  /*1840*/  FFMA.FTZ R0, R11, R0, -0.052303962409496307373 ;  /* 0xbd563cae0b007423 */ /* 0x000fc80000010000 */
[----:B------:R-:W-:-:S04]  /*1850*/  FFMA.FTZ R0, R11, R0, 0.1331529766321182251 ;  /* 0x3e0859410b007423 */ /* 0x000fc80000010000 */
[----:B------:R-:W-:-:S04]  /*1860*/  FFMA.FTZ R0, R11, R0, -0.33332768082618713379 ;  /* 0xbeaaa9ed0b007423 */ /* 0x000fc80000010000 */
[----:B------:R-:W-:-:S04]  /*1870*/  FFMA.FTZ R11, R11, R0, RZ ;  /* 0x000000000b0b7223 */ /* 0x000fc800000100ff */
[----:B------:R-:W-:-:S07]  /*1880*/  FFMA.FTZ R18, R18, R11, R18 ;  /* 0x0000000b12127223 */ /* 0x000fce0000010012 */
.L_x_18:
[----:B------:R-:W-:Y:S05]  /*1890*/  BSYNC B0 ;  /* 0x0000000000007941 */ /* 0x000fea0003800000 */
.L_x_16:
[----:B------:R-:W-:Y:S01]  /*18a0*/  FADD.FTZ R22, |R7|, -RZ ;  /* 0x800000ff07167221 */ /* 0x000fe20000010200 */
[----:B------:R-:W-:Y:S01]  /*18b0*/  BSSY B0, `(.L_x_19) ;  /* 0x0000016000007945 */ /* 0x000fe20003800000 */
[----:B------:R-:W-:Y:S02]  /*18c0*/  FSETP.GT.AND P1, PT, R5, 20, PT ;  /* 0x41a000000500780b */ /* 0x000fe40003f24000 */
[----:B------:R-:W-:Y:S02]  /*18d0*/  FSEL R11, R10, R25, P0 ;  /* 0x000000190a0b7208 */ /* 0x000fe40000000000 */
        /* <DEDUP_REMOVED lines=12> */
.L_x_20:
[----:B------:R-:W-:Y:S01]  /*19a0*/  MOV R0, 0x3c80f082 ;  /* 0x3c80f08200007802 */ /* 0x000fe20000000f00 */
[----:B------:R-:W-:-:S04]  /*19b0*/  FMUL R17, R7, R7 ;  /* 0x0000000707117220 */ /* 0x000fc80000400000 */
[----:B------:R-:W-:-:S04]  /*19c0*/  FFMA.FTZ R0, R17, R0, -0.052303962409496307373 ;  /* 0xbd563cae11007423 */ /* 0x000fc80000010000 */
[----:B------:R-:W-:-:S04]  /*19d0*/  FFMA.FTZ R0, R17, R0, 0.1331529766321182251 ;  /* 0x3e08594111007423 */ /* 0x000fc80000010000 */
[----:B------:R-:W-:-:S04]  /*19e0*/  FFMA.FTZ R0, R17, R0, -0.33332768082618713379 ;  /* 0xbeaaa9ed11007423 */ /* 0x000fc80000010000 */
[----:B------:R-:W-:-:S04]  /*19f0*/  FFMA.FTZ R0, R17, R0, RZ ;  /* 0x0000000011007223 */ /* 0x000fc800000100ff */
[----:B------:R-:W-:-:S07]  /*1a00*/  FFMA.FTZ R7, R7, R0, R7 ;  /* 0x0000000007077223 */ /* 0x000fce0000010007 */
.L_x_21:
[----:B------:R-:W-:Y:S05]  /*1a10*/  BSYNC B0 ;  /* 0x0000000000007941 */ /* 0x000fea0003800000 */
.L_x_19:
        /* <DEDUP_REMOVED lines=16> */
.L_x_23:
[----:B------:R-:W-:Y:S01]  /*1b20*/  MOV R0, 0x3c80f082 ;  /* 0x3c80f08200007802 */ /* 0x000fe20000000f00 */
[----:B------:R-:W-:-:S04]  /*1b30*/  FMUL R17, R11, R11 ;  /* 0x0000000b0b117220 */ /* 0x000fc80000400000 */
[----:B------:R-:W-:-:S04]  /*1b40*/  FFMA.FTZ R0, R17, R0, -0.052303962409496307373 ;  /* 0xbd563cae11007423 */ /* 0x000fc80000010000 */
[----:B------:R-:W-:-:S04]  /*1b50*/  FFMA.FTZ R0, R17, R0, 0.1331529766321182251 ;  /* 0x3e08594111007423 */ /* 0x000fc80000010000 */
[----:B------:R-:W-:-:S04]  /*1b60*/  FFMA.FTZ R0, R17, R0, -0.33332768082618713379 ;  /* 0xbeaaa9ed11007423 */ /* 0x000fc80000010000 */
[----:B------:R-:W-:-:S04]  /*1b70*/  FFMA.FTZ R0, R17, R0, RZ ;  /* 0x0000000011007223 */ /* 0x000fc800000100ff */
[----:B------:R-:W-:-:S07]  /*1b80*/  FFMA.FTZ R11, R11, R0, R11 ;  /* 0x000000000b0b7223 */ /* 0x000fce000001000b */
.L_x_24:
[----:B------:R-:W-:Y:S05]  /*1b90*/  BSYNC B0 ;  /* 0x0000000000007941 */ /* 0x000fea0003800000 */
.L_x_22:
        /* <DEDUP_REMOVED lines=16> */
.L_x_26:
[----:B------:R-:W-:Y:S01]  /*1ca0*/  MOV R0, 0x3c80f082 ;  /* 0x3c80f08200007802 */ /* 0x000fe20000000f00 */
[----:B------:R-:W-:-:S04]  /*1cb0*/  FMUL R9, R16, R16 ;  /* 0x0000001010097220 */ /* 0x000fc80000400000 */
[----:B------:R-:W-:-:S04]  /*1cc0*/  FFMA.FTZ R0, R9, R0, -0.052303962409496307373 ;  /* 0xbd563cae09007423 */ /* 0x000fc80000010000 */
[----:B------:R-:W-:-:S04]  /*1cd0*/  FFMA.FTZ R0, R9, R0, 0.1331529766321182251 ;  /* 0x3e08594109007423 */ /* 0x000fc80000010000 */
[----:B------:R-:W-:-:S04]  /*1ce0*/  FFMA.FTZ R0, R9, R0, -0.33332768082618713379 ;  /* 0xbeaaa9ed09007423 */ /* 0x000fc80000010000 */
[----:B------:R-:W-:-:S04]  /*1cf0*/  FFMA.FTZ R9, R9, R0, RZ ;  /* 0x0000000009097223 */ /* 0x000fc800000100ff */
[----:B------:R-:W-:-:S07]  /*1d00*/  FFMA.FTZ R16, R16, R9, R16 ;  /* 0x0000000910107223 */ /* 0x000fce0000010010 */
.L_x_27:
[----:B------:R-:W-:Y:S05]  /*1d10*/  BSYNC B0 ;  /* 0x0000000000007941 */ /* 0x000fea0003800000 */
.L_x_25:
        /* <DEDUP_REMOVED lines=16> */
.L_x_29:
[----:B------:R-:W-:Y:S01]  /*1e20*/  MOV R0, 0x3c80f082 ;  /* 0x3c80f08200007802 */ /* 0x000fe20000000f00 */
[----:B------:R-:W-:-:S04]  /*1e30*/  FMUL R9, R17, R17 ;  /* 0x0000001111097220 */ /* 0x000fc80000400000 */
[----:B------:R-:W-:-:S04]  /*1e40*/  FFMA.FTZ R0, R9, R0, -0.052303962409496307373 ;  /* 0xbd563cae09007423 */ /* 0x000fc80000010000 */
[----:B------:R-:W-:-:S04]  /*1e50*/  FFMA.FTZ R0, R9, R0, 0.1331529766321182251 ;  /* 0x3e08594109007423 */ /* 0x000fc80000010000 */
[----:B------:R-:W-:-:S04]  /*1e60*/  FFMA.FTZ R0, R9, R0, -0.33332768082618713379 ;  /* 0xbeaaa9ed09007423 */ /* 0x000fc80000010000 */
[----:B------:R-:W-:-:S04]  /*1e70*/  FFMA.FTZ R0, R9, R0, RZ ;  /* 0x0000000009007223 */ /* 0x000fc800000100ff */
[----:B------:R-:W-:-:S07]  /*1e80*/  FFMA.FTZ R17, R17, R0, R17 ;  /* 0x0000000011117223 */ /* 0x000fce0000010011 */
.L_x_30:
[----:B------:R-:W-:Y:S05]  /*1e90*/  BSYNC B0 ;  /* 0x0000000000007941 */ /* 0x000fea0003800000 */
.L_x_28:
        /* <DEDUP_REMOVED lines=16> */
.L_x_32:
[----:B------:R-:W-:Y:S01]  /*1fa0*/  MOV R0, 0x3c80f082 ;  /* 0x3c80f08200007802 */ /* 0x000fe20000000f00 */
[----:B------:R-:W-:-:S04]  /*1fb0*/  FMUL R9, R8, R8 ;  /* 0x0000000808097220 */ /* 0x000fc80000400000 */
[----:B------:R-:W-:-:S04]  /*1fc0*/  FFMA.FTZ R0, R9, R0, -0.052303962409496307373 ;  /* 0xbd563cae09007423 */ /* 0x000fc80000010000 */
[----:B------:R-:W-:-:S04]  /*1fd0*/  FFMA.FTZ R0, R9, R0, 0.1331529766321182251 ;  /* 0x3e08594109007423 */ /* 0x000fc80000010000 */
[----:B------:R-:W-:-:S04]  /*1fe0*/  FFMA.FTZ R0, R9, R0, -0.33332768082618713379 ;  /* 0xbeaaa9ed09007423 */ /* 0x000fc80000010000 */
[----:B------:R-:W-:-:S04]  /*1ff0*/  FFMA.FTZ R9, R9, R0, RZ ;  /* 0x0000000009097223 */ /* 0x000fc800000100ff */
[----:B------:R-:W-:-:S07]  /*2000*/  FFMA.FTZ R20, R8, R9, R8 ;  /* 0x0000000908147223 */ /* 0x000fce0000010008 */
.L_x_33:
[----:B------:R-:W-:Y:S05]  /*2010*/  BSYNC B0 ;  /* 0x0000000000007941 */ /* 0x000fea0003800000 */
.L_x_31:
[----:B------:R-:W-:Y:S01]  /*2020*/  FADD.FTZ R19, |R21|, -RZ ;  /* 0x800000ff15137221 */ /* 0x000fe20000010200 */
[----:B------:R-:W-:Y:S01]  /*2030*/  BSSY B0, `(.L_x_34) ;  /* 0x0000015000007945 */ /* 0x000fe20003800000 */
[----:B------:R-:W-:-:S03]  /*2040*/  FSEL R6, R15, R6, P1 ;  /* 0x000000060f067208 */ /* 0x000fc60000800000 */
        /* <DEDUP_REMOVED lines=12> */
.L_x_35:
[----:B------:R-:W-:Y:S01]  /*2110*/  MOV R0, 0x3c80f082 ;  /* 0x3c80f08200007802 */ /* 0x000fe20000000f00 */
[----:B------:R-:W-:-:S04]  /*2120*/  FMUL R9, R21, R21 ;  /* 0x0000001515097220 */ /* 0x000fc80000400000 */
[----:B------:R-:W-:-:S04]  /*2130*/  FFMA.FTZ R0, R9, R0, -0.052303962409496307373 ;  /* 0xbd563cae09007423 */ /* 0x000fc80000010000 */
[----:B------:R-:W-:-:S04]  /*2140*/  FFMA.FTZ R0, R9, R0, 0.1331529766321182251 ;  /* 0x3e08594109007423 */ /* 0x000fc80000010000 */
[----:B------:R-:W-:-:S04]  /*2150*/  FFMA.FTZ R0, R9, R0, -0.33332768082618713379 ;  /* 0xbeaaa9ed09007423 */ /* 0x000fc80000010000 */
[----:B------:R-:W-:-:S04]  /*2160*/  FFMA.FTZ R0, R9, R0, RZ ;  /* 0x0000000009007223 */ /* 0x000fc800000100ff */
[----:B------:R-:W-:-:S07]  /*2170*/  FFMA.FTZ R21, R21, R0, R21 ;  /* 0x0000000015157223 */ /* 0x000fce0000010015 */
.L_x_36:
[----:B------:R-:W-:Y:S05]  /*2180*/  BSYNC B0 ;  /* 0x0000000000007941 */ /* 0x000fea0003800000 */
.L_x_34:
[----:B------:R-:W-:Y:S01]  /*2190*/  FADD.FTZ R22, |R6|, -RZ ;  /* 0x800000ff06167221 */ /* 0x000fe20000010200 */
[----:B------:R-:W-:Y:S01]  /*21a0*/  BSSY B0, `(.L_x_37) ;  /* 0x0000015000007945 */ /* 0x000fe20003800000 */
[----:B------:R-:W-:-:S03]  /*21b0*/  SHF.R.S32.HI R19, RZ, 0x1f, R2 ;  /* 0x0000001fff137819 */ /* 0x000fc60000011402 */
        /* <DEDUP_REMOVED lines=12> */
.L_x_38:
[----:B------:R-:W-:Y:S01]  /*2280*/  MOV R0, 0x3c80f082 ;  /* 0x3c80f08200007802 */ /* 0x000fe20000000f00 */
[----:B------:R-:W-:-:S04]  /*2290*/  FMUL R9, R6, R6 ;  /* 0x0000000606097220 */ /* 0x000fc80000400000 */
[----:B------:R-:W-:-:S04]  /*22a0*/  FFMA.FTZ R0, R9, R0, -0.052303962409496307373 ;  /* 0xbd563cae09007423 */ /* 0x000fc80000010000 */
[----:B------:R-:W-:-:S04]  /*22b0*/  FFMA.FTZ R0, R9, R0, 0.1331529766321182251 ;  /* 0x3e08594109007423 */ /* 0x000fc80000010000 */
[----:B------:R-:W-:-:S04]  /*22c0*/  FFMA.FTZ R0, R9, R0, -0.33332768082618713379 ;  /* 0xbeaaa9ed09007423 */ /* 0x000fc80000010000 */
[----:B------:R-:W-:-:S04]  /*22d0*/  FFMA.FTZ R9, R9, R0, RZ ;  /* 0x0000000009097223 */ /* 0x000fc800000100ff */
[----:B------:R-:W-:-:S07]  /*22e0*/  FFMA.FTZ R0, R6, R9, R6 ;  /* 0x0000000906007223 */ /* 0x000fce0000010006 */
.L_x_39:
[----:B------:R-:W-:Y:S05]  /*22f0*/  BSYNC B0 ;  /* 0x0000000000007941 */ /* 0x000fea0003800000 */
.L_x_37:
[----:B------:R-:W-:Y:S01]  /*2300*/  ULDC.64 UR6, c[0x0][0x210] ;  /* 0x0000840000067ab9 */ /* 0x000fe20000000a00 */
[----:B------:R-:W-:Y:S01]  /*2310*/  FMUL R9, R4, R7 ;  /* 0x0000000704097220 */ /* 0x000fe20000400000 */
[----:B------:R-:W-:Y:S01]  /*2320*/  LEA R6, P0, R2, UR6, 0x2 ;  /* 0x0000000602067c11 */ /* 0x000fe2000f8010ff */
[----:B------:R-:W-:Y:S01]  /*2330*/  FMUL R10, R10, R11 ;  /* 0x0000000b0a0a7220 */ /* 0x000fe20000400000 */
[----:B------:R-:W-:Y:S01]  /*2340*/  FMUL R8, R3, R18 ;  /* 0x0000001203087220 */ /* 0x000fe20000400000 */
[----:B------:R-:W-:Y:S01]  /*2350*/  FMUL R11, R5, R16 ;  /* 0x00000010050b7220 */ /* 0x000fe20000400000 */
[----:B------:R-:W-:Y:S01]  /*2360*/  LEA.HI.X R7, R2, UR7, R19, 0x2, P0 ;  /* 0x0000000702077c11 */ /* 0x000fe200080f1413 */
[----:B------:R-:W-:Y:S01]  /*2370*/  FMUL R12, R12, R17 ;  /* 0x000000110c0c7220 */ /* 0x000fe20000400000 */
[----:B------:R-:W-:Y:S01]  /*2380*/  FMUL R13, R13, R20 ;  /* 0x000000140d0d7220 */ /* 0x000fe20000400000 */
[----:B------:R-:W-:Y:S01]  /*2390*/  FMUL R14, R14, R21 ;  /* 0x000000150e0e7220 */ /* 0x000fe20000400000 */
[----:B------:R-:W-:Y:S01]  /*23a0*/  FMUL R15, R15, R0 ;  /* 0x000000000f0f7220 */ /* 0x000fe20000400000 */
[----:B------:R-:W-:Y:S04]  /*23b0*/  STG.E.128 desc[UR4][R6.64], R8 ;  /* 0x0000000806007986 */ /* 0x000fe8000c101d04 */
[----:B------:R-:W-:Y:S01]  /*23c0*/  STG.E.128 desc[UR4][R6.64+0x800], R12 ;  /* 0x0008000c06007986 */ /* 0x000fe2000c101d04 */
[----:B------:R-:W-:Y:S05]  /*23d0*/  EXIT ;  /* 0x000000000000794d */ /* 0x000fea0003800000 */
.L_x_40:
[----:B------:R-:W-:-:S00]  /*23e0*/  BRA `(.L_x_40) ;  /* 0xfffffffc00fc7947 */ /* 0x000fc0000383ffff */
[----:B------:R-:W-:-:S00]  /*23f0*/  NOP ;  /* 0x0000000000007918 */ /* 0x000fc00000000000 */
        /* <DEDUP_REMOVED lines=8> */
.L_x_41:


//--------------------- .nv.global.init           --------------------------
	.section	.nv.global.init,"aw",@progbits
.nv.global.init:
	.type		_$_str,@object
	.size		_$_str,(_$_str_$_2 - _$_str)
_$_str:
        /*0000*/ 	.byte	0x5f, 0x5f, 0x43, 0x55, 0x44, 0x41, 0x5f, 0x46, 0x54, 0x5a, 0x00
	.type		_$_str_$_2,@object
	.size		_$_str_$_2,(.L_1 - _$_str_$_2)
_$_str_$_2:
        /*000b*/ 	.byte	0x5f, 0x5f, 0x43, 0x55, 0x44, 0x41, 0x5f, 0x50, 0x52, 0x45, 0x43, 0x5f, 0x53, 0x51, 0x52, 0x54
        /*001b*/ 	.byte	0x00
.L_1:


//--------------------- .nv.constant0.triton_poi_fused__native_batch_norm_legit_no_training_mul_softplus_tanh_3 --------------------------
	.section	.nv.constant0.triton_poi_fused__native_batch_norm_legit_no_training_mul_softplus_tanh_3,"a",@progbits
	.sectionflags	@""
	.align	4
.nv.constant0.triton_poi_fused__native_batch_norm_legit_no_training_mul_softplus_tanh_3:
	.zero		580
